//
// Generated by NVIDIA NVVM Compiler
//
// Compiler Build ID: CL-36424714
// Cuda compilation tools, release 13.0, V13.0.88
// Based on NVVM 20.0.0
//

.version 9.0
.target sm_100
.address_size 64

	// .globl	_Z27computeKernelBeforeBatchingPKfPfi
.global .align 4 .u32 globalIndex;
.global .align 4 .b8 __cudart_i2opi_f[24] = {65, 144, 67, 60, 153, 149, 98, 219, 192, 221, 52, 245, 209, 87, 39, 252, 41, 21, 68, 78, 110, 131, 249, 162};

.visible .entry _Z27computeKernelBeforeBatchingPKfPfi(
	.param .u64 .ptr .align 1 _Z27computeKernelBeforeBatchingPKfPfi_param_0,
	.param .u64 .ptr .align 1 _Z27computeKernelBeforeBatchingPKfPfi_param_1,
	.param .u32 _Z27computeKernelBeforeBatchingPKfPfi_param_2
)
{
	.local .align 4 .b8 	__local_depot0[28];
	.reg .b64 	%SP;
	.reg .b64 	%SPL;
	.reg .pred 	%p<19>;
	.reg .b32 	%r<90>;
	.reg .b32 	%f<53>;
	.reg .b64 	%rd<45>;
	.reg .b64 	%fd<5>;

	mov.u64 	%SPL, __local_depot0;
	ld.param.u64 	%rd13, [_Z27computeKernelBeforeBatchingPKfPfi_param_0];
	ld.param.u64 	%rd14, [_Z27computeKernelBeforeBatchingPKfPfi_param_1];
	ld.param.u32 	%r30, [_Z27computeKernelBeforeBatchingPKfPfi_param_2];
	add.u64 	%rd1, %SPL, 0;
	add.u64 	%rd2, %SPL, 0;
	atom.global.add.u32 	%r1, [globalIndex], 1;
	setp.ge.s32 	%p2, %r1, %r30;
	@%p2 bra 	$L__BB0_17;
	shr.s32 	%r31, %r1, 31;
	shr.u32 	%r32, %r31, 24;
	add.s32 	%r33, %r1, %r32;
	and.b32  	%r34, %r33, -256;
	sub.s32 	%r2, %r1, %r34;
	setp.lt.s32 	%p3, %r2, 1;
	mov.f32 	%f52, 0f00000000;
	@%p3 bra 	$L__BB0_16;
	cvta.to.global.u64 	%rd17, %rd13;
	mul.wide.s32 	%rd18, %r1, 4;
	add.s64 	%rd19, %rd17, %rd18;
	ld.global.f32 	%f12, [%rd19];
	mul.f32 	%f13, %f12, 0f3F22F983;
	cvt.rni.s32.f32 	%r36, %f13;
	cvt.rn.f32.s32 	%f14, %r36;
	fma.rn.f32 	%f15, %f14, 0fBFC90FDA, %f12;
	fma.rn.f32 	%f16, %f14, 0fB3A22168, %f15;
	fma.rn.f32 	%f17, %f14, 0fA7C234C5, %f16;
	abs.f32 	%f18, %f12;
	setp.ltu.f32 	%p4, %f18, 0f47CE4780;
	setp.eq.f32 	%p5, %f18, 0f7F800000;
	mov.b32 	%r3, %f12;
	shr.u32 	%r37, %r3, 23;
	and.b32  	%r38, %r37, 224;
	add.s32 	%r39, %r38, -128;
	shl.b32 	%r40, %r3, 8;
	or.b32  	%r4, %r40, -2147483648;
	shr.u32 	%r41, %r39, 5;
	and.b32  	%r5, %r37, 31;
	mul.wide.u32 	%rd20, %r41, 4;
	sub.s64 	%rd3, %rd2, %rd20;
	sub.s32 	%r6, 32, %r5;
	mov.f32 	%f52, 0f00000000;
	mul.rn.f32 	%f19, %f12, %f52;
	sub.s64 	%rd4, %rd1, %rd20;
	or.pred  	%p1, %p4, %p5;
	selp.b32 	%r7, %r36, 0, %p4;
	selp.f32 	%f1, %f17, %f19, %p4;
	mov.b32 	%r81, 0;
$L__BB0_3:
	mov.u32 	%r85, %r7;
	mov.f32 	%f50, %f1;
	@%p1 bra 	$L__BB0_9;
	mov.b64 	%rd43, 0;
	mov.b32 	%r82, 0;
	mov.u64 	%rd41, __cudart_i2opi_f;
	mov.u64 	%rd42, %rd2;
$L__BB0_5:
	.pragma "nounroll";
	ld.global.nc.u32 	%r43, [%rd41];
	mad.wide.u32 	%rd23, %r43, %r4, %rd43;
	shr.u64 	%rd43, %rd23, 32;
	st.local.u32 	[%rd42], %rd23;
	add.s32 	%r82, %r82, 1;
	add.s64 	%rd42, %rd42, 4;
	add.s64 	%rd41, %rd41, 4;
	setp.ne.s32 	%p6, %r82, 6;
	@%p6 bra 	$L__BB0_5;
	setp.eq.s32 	%p7, %r5, 0;
	st.local.u32 	[%rd2+24], %rd43;
	ld.local.u32 	%r83, [%rd3+24];
	ld.local.u32 	%r84, [%rd3+20];
	@%p7 bra 	$L__BB0_8;
	shl.b32 	%r44, %r83, %r5;
	shr.u32 	%r45, %r84, %r6;
	add.s32 	%r83, %r45, %r44;
	shl.b32 	%r46, %r84, %r5;
	ld.local.u32 	%r47, [%rd3+16];
	shr.u32 	%r48, %r47, %r6;
	add.s32 	%r84, %r48, %r46;
$L__BB0_8:
	setp.lt.s32 	%p8, %r3, 0;
	shr.u32 	%r49, %r83, 30;
	shf.l.wrap.b32 	%r50, %r84, %r83, 2;
	shl.b32 	%r51, %r84, 2;
	shr.u32 	%r52, %r50, 31;
	add.s32 	%r53, %r52, %r49;
	neg.s32 	%r54, %r53;
	selp.b32 	%r85, %r54, %r53, %p8;
	xor.b32  	%r55, %r50, %r3;
	shr.s32 	%r56, %r50, 31;
	xor.b32  	%r57, %r56, %r50;
	xor.b32  	%r58, %r56, %r51;
	cvt.u64.u32 	%rd24, %r57;
	shl.b64 	%rd25, %rd24, 32;
	cvt.u64.u32 	%rd26, %r58;
	or.b64  	%rd27, %rd25, %rd26;
	cvt.rn.f64.s64 	%fd1, %rd27;
	mul.f64 	%fd2, %fd1, 0d3BF921FB54442D19;
	cvt.rn.f32.f64 	%f20, %fd2;
	neg.f32 	%f21, %f20;
	setp.lt.s32 	%p9, %r55, 0;
	selp.f32 	%f50, %f21, %f20, %p9;
$L__BB0_9:
	mul.rn.f32 	%f22, %f50, %f50;
	and.b32  	%r59, %r85, 1;
	setp.eq.b32 	%p10, %r59, 1;
	selp.f32 	%f23, 0f3F800000, %f50, %p10;
	fma.rn.f32 	%f24, %f22, %f23, 0f00000000;
	fma.rn.f32 	%f25, %f22, 0f37CBAC00, 0fBAB607ED;
	selp.f32 	%f26, %f25, 0fB94D4153, %p10;
	selp.f32 	%f27, 0f3D2AAABB, 0f3C0885E4, %p10;
	fma.rn.f32 	%f28, %f26, %f22, %f27;
	selp.f32 	%f29, 0fBEFFFFFF, 0fBE2AAAA8, %p10;
	fma.rn.f32 	%f30, %f28, %f22, %f29;
	fma.rn.f32 	%f31, %f30, %f24, %f23;
	and.b32  	%r60, %r85, 2;
	setp.eq.s32 	%p11, %r60, 0;
	mov.f32 	%f32, 0f00000000;
	sub.f32 	%f33, %f32, %f31;
	selp.f32 	%f5, %f31, %f33, %p11;
	mov.u32 	%r89, %r7;
	mov.f32 	%f51, %f1;
	@%p1 bra 	$L__BB0_15;
	mov.b64 	%rd44, 0;
	mov.b32 	%r86, 0;
$L__BB0_11:
	.pragma "nounroll";
	mul.wide.u32 	%rd29, %r86, 4;
	mov.u64 	%rd30, __cudart_i2opi_f;
	add.s64 	%rd31, %rd30, %rd29;
	ld.global.nc.u32 	%r62, [%rd31];
	mad.wide.u32 	%rd32, %r62, %r4, %rd44;
	shr.u64 	%rd44, %rd32, 32;
	add.s64 	%rd33, %rd1, %rd29;
	st.local.u32 	[%rd33], %rd32;
	add.s32 	%r86, %r86, 1;
	setp.ne.s32 	%p12, %r86, 6;
	@%p12 bra 	$L__BB0_11;
	setp.eq.s32 	%p13, %r5, 0;
	st.local.u32 	[%rd1+24], %rd44;
	ld.local.u32 	%r87, [%rd4+24];
	ld.local.u32 	%r88, [%rd4+20];
	@%p13 bra 	$L__BB0_14;
	shl.b32 	%r63, %r87, %r5;
	shr.u32 	%r64, %r88, %r6;
	add.s32 	%r87, %r64, %r63;
	shl.b32 	%r65, %r88, %r5;
	ld.local.u32 	%r66, [%rd4+16];
	shr.u32 	%r67, %r66, %r6;
	add.s32 	%r88, %r67, %r65;
$L__BB0_14:
	setp.lt.s32 	%p14, %r3, 0;
	shr.u32 	%r68, %r87, 30;
	shf.l.wrap.b32 	%r69, %r88, %r87, 2;
	shl.b32 	%r70, %r88, 2;
	shr.u32 	%r71, %r69, 31;
	add.s32 	%r72, %r71, %r68;
	neg.s32 	%r73, %r72;
	selp.b32 	%r89, %r73, %r72, %p14;
	xor.b32  	%r74, %r69, %r3;
	shr.s32 	%r75, %r69, 31;
	xor.b32  	%r76, %r75, %r69;
	xor.b32  	%r77, %r75, %r70;
	cvt.u64.u32 	%rd34, %r76;
	shl.b64 	%rd35, %rd34, 32;
	cvt.u64.u32 	%rd36, %r77;
	or.b64  	%rd37, %rd35, %rd36;
	cvt.rn.f64.s64 	%fd3, %rd37;
	mul.f64 	%fd4, %fd3, 0d3BF921FB54442D19;
	cvt.rn.f32.f64 	%f34, %fd4;
	neg.f32 	%f35, %f34;
	setp.lt.s32 	%p15, %r74, 0;
	selp.f32 	%f51, %f35, %f34, %p15;
$L__BB0_15:
	add.s32 	%r78, %r89, 1;
	mul.rn.f32 	%f36, %f51, %f51;
	and.b32  	%r79, %r89, 1;
	setp.eq.b32 	%p16, %r79, 1;
	selp.f32 	%f37, %f51, 0f3F800000, %p16;
	fma.rn.f32 	%f38, %f36, %f37, 0f00000000;
	fma.rn.f32 	%f39, %f36, 0f37CBAC00, 0fBAB607ED;
	selp.f32 	%f40, 0fB94D4153, %f39, %p16;
	selp.f32 	%f41, 0f3C0885E4, 0f3D2AAABB, %p16;
	fma.rn.f32 	%f42, %f40, %f36, %f41;
	selp.f32 	%f43, 0fBE2AAAA8, 0fBEFFFFFF, %p16;
	fma.rn.f32 	%f44, %f42, %f36, %f43;
	fma.rn.f32 	%f45, %f44, %f38, %f37;
	and.b32  	%r80, %r78, 2;
	setp.eq.s32 	%p17, %r80, 0;
	mov.f32 	%f46, 0f00000000;
	sub.f32 	%f47, %f46, %f45;
	selp.f32 	%f48, %f45, %f47, %p17;
	fma.rn.f32 	%f52, %f5, %f48, %f52;
	add.s32 	%r81, %r81, 1;
	setp.ne.s32 	%p18, %r81, %r2;
	@%p18 bra 	$L__BB0_3;
$L__BB0_16:
	cvta.to.global.u64 	%rd38, %rd14;
	mul.wide.s32 	%rd39, %r1, 4;
	add.s64 	%rd40, %rd38, %rd39;
	st.global.f32 	[%rd40], %f52;
$L__BB0_17:
	ret;

}
	// .globl	_Z26computeKernelAfterBatchingPKfPfi
.visible .entry _Z26computeKernelAfterBatchingPKfPfi(
	.param .u64 .ptr .align 1 _Z26computeKernelAfterBatchingPKfPfi_param_0,
	.param .u64 .ptr .align 1 _Z26computeKernelAfterBatchingPKfPfi_param_1,
	.param .u32 _Z26computeKernelAfterBatchingPKfPfi_param_2
)
{
	.local .align 4 .b8 	__local_depot1[28];
	.reg .b64 	%SP;
	.reg .b64 	%SPL;
	.reg .pred 	%p<21>;
	.reg .b32 	%r<89>;
	.reg .b32 	%f<53>;
	.reg .b64 	%rd<46>;
	.reg .b64 	%fd<5>;

	mov.u64 	%SPL, __local_depot1;
	ld.param.u64 	%rd15, [_Z26computeKernelAfterBatchingPKfPfi_param_1];
	cvta.to.global.u64 	%rd1, %rd15;
	add.u64 	%rd2, %SPL, 0;
	add.u64 	%rd3, %SPL, 0;
	// begin inline asm
	activemask.b32 %r36;
	// end inline asm
	mov.u32 	%r38, %tid.x;
	and.b32  	%r2, %r38, 31;
$L__BB1_1:
	setp.ne.s32 	%p2, %r2, 0;
	@%p2 bra 	$L__BB1_3;
	atom.global.add.u32 	%r79, [globalIndex], 32;
$L__BB1_3:
	ld.param.u32 	%r77, [_Z26computeKernelAfterBatchingPKfPfi_param_2];
	shfl.sync.idx.b32	%r79|%p3, %r79, 0, 31, %r36;
	add.s32 	%r7, %r79, %r2;
	setp.ge.u32 	%p4, %r7, %r77;
	@%p4 bra 	$L__BB1_20;
	and.b32  	%r8, %r7, 255;
	setp.eq.s32 	%p5, %r8, 0;
	mov.f32 	%f52, 0f00000000;
	@%p5 bra 	$L__BB1_19;
	ld.param.u64 	%rd41, [_Z26computeKernelAfterBatchingPKfPfi_param_0];
	cvta.to.global.u64 	%rd18, %rd41;
	mul.wide.u32 	%rd19, %r7, 4;
	add.s64 	%rd20, %rd18, %rd19;
	ld.global.f32 	%f12, [%rd20];
	mul.f32 	%f13, %f12, 0f3F22F983;
	cvt.rni.s32.f32 	%r40, %f13;
	cvt.rn.f32.s32 	%f14, %r40;
	fma.rn.f32 	%f15, %f14, 0fBFC90FDA, %f12;
	fma.rn.f32 	%f16, %f14, 0fB3A22168, %f15;
	fma.rn.f32 	%f17, %f14, 0fA7C234C5, %f16;
	abs.f32 	%f18, %f12;
	setp.ltu.f32 	%p6, %f18, 0f47CE4780;
	setp.eq.f32 	%p7, %f18, 0f7F800000;
	mov.b32 	%r9, %f12;
	shr.u32 	%r41, %r9, 23;
	and.b32  	%r42, %r41, 224;
	add.s32 	%r43, %r42, -128;
	shl.b32 	%r44, %r9, 8;
	or.b32  	%r10, %r44, -2147483648;
	shr.u32 	%r45, %r43, 5;
	and.b32  	%r11, %r41, 31;
	mul.wide.u32 	%rd21, %r45, 4;
	sub.s64 	%rd4, %rd3, %rd21;
	mov.f32 	%f52, 0f00000000;
	mul.rn.f32 	%f19, %f12, %f52;
	sub.s64 	%rd5, %rd2, %rd21;
	or.pred  	%p1, %p6, %p7;
	selp.b32 	%r12, %r40, 0, %p6;
	selp.f32 	%f1, %f17, %f19, %p6;
	mov.b32 	%r80, 0;
$L__BB1_6:
	mov.u32 	%r84, %r12;
	mov.f32 	%f50, %f1;
	@%p1 bra 	$L__BB1_12;
	mov.b64 	%rd44, 0;
	mov.b32 	%r81, 0;
	mov.u64 	%rd42, __cudart_i2opi_f;
	mov.u64 	%rd43, %rd3;
$L__BB1_8:
	.pragma "nounroll";
	ld.global.nc.u32 	%r47, [%rd42];
	mad.wide.u32 	%rd24, %r47, %r10, %rd44;
	shr.u64 	%rd44, %rd24, 32;
	st.local.u32 	[%rd43], %rd24;
	add.s32 	%r81, %r81, 1;
	add.s64 	%rd43, %rd43, 4;
	add.s64 	%rd42, %rd42, 4;
	setp.ne.s32 	%p8, %r81, 6;
	@%p8 bra 	$L__BB1_8;
	setp.eq.s32 	%p9, %r11, 0;
	st.local.u32 	[%rd3+24], %rd44;
	ld.local.u32 	%r82, [%rd4+24];
	ld.local.u32 	%r83, [%rd4+20];
	@%p9 bra 	$L__BB1_11;
	shf.l.wrap.b32 	%r82, %r83, %r82, %r11;
	ld.local.u32 	%r48, [%rd4+16];
	shf.l.wrap.b32 	%r83, %r48, %r83, %r11;
$L__BB1_11:
	setp.lt.s32 	%p10, %r9, 0;
	shr.u32 	%r49, %r82, 30;
	shf.l.wrap.b32 	%r50, %r83, %r82, 2;
	shl.b32 	%r51, %r83, 2;
	shr.u32 	%r52, %r50, 31;
	add.s32 	%r53, %r52, %r49;
	neg.s32 	%r54, %r53;
	selp.b32 	%r84, %r54, %r53, %p10;
	xor.b32  	%r55, %r50, %r9;
	shr.s32 	%r56, %r50, 31;
	xor.b32  	%r57, %r56, %r50;
	xor.b32  	%r58, %r56, %r51;
	cvt.u64.u32 	%rd25, %r57;
	shl.b64 	%rd26, %rd25, 32;
	cvt.u64.u32 	%rd27, %r58;
	or.b64  	%rd28, %rd26, %rd27;
	cvt.rn.f64.s64 	%fd1, %rd28;
	mul.f64 	%fd2, %fd1, 0d3BF921FB54442D19;
	cvt.rn.f32.f64 	%f20, %fd2;
	neg.f32 	%f21, %f20;
	setp.lt.s32 	%p11, %r55, 0;
	selp.f32 	%f50, %f21, %f20, %p11;
$L__BB1_12:
	mul.rn.f32 	%f22, %f50, %f50;
	and.b32  	%r59, %r84, 1;
	setp.eq.b32 	%p12, %r59, 1;
	selp.f32 	%f23, 0f3F800000, %f50, %p12;
	fma.rn.f32 	%f24, %f22, %f23, 0f00000000;
	fma.rn.f32 	%f25, %f22, 0f37CBAC00, 0fBAB607ED;
	selp.f32 	%f26, %f25, 0fB94D4153, %p12;
	selp.f32 	%f27, 0f3D2AAABB, 0f3C0885E4, %p12;
	fma.rn.f32 	%f28, %f26, %f22, %f27;
	selp.f32 	%f29, 0fBEFFFFFF, 0fBE2AAAA8, %p12;
	fma.rn.f32 	%f30, %f28, %f22, %f29;
	fma.rn.f32 	%f31, %f30, %f24, %f23;
	and.b32  	%r60, %r84, 2;
	setp.eq.s32 	%p13, %r60, 0;
	mov.f32 	%f32, 0f00000000;
	sub.f32 	%f33, %f32, %f31;
	selp.f32 	%f5, %f31, %f33, %p13;
	mov.u32 	%r88, %r12;
	mov.f32 	%f51, %f1;
	@%p1 bra 	$L__BB1_18;
	mov.b64 	%rd45, 0;
	mov.b32 	%r85, 0;
$L__BB1_14:
	.pragma "nounroll";
	mul.wide.u32 	%rd30, %r85, 4;
	mov.u64 	%rd31, __cudart_i2opi_f;
	add.s64 	%rd32, %rd31, %rd30;
	ld.global.nc.u32 	%r62, [%rd32];
	mad.wide.u32 	%rd33, %r62, %r10, %rd45;
	shr.u64 	%rd45, %rd33, 32;
	add.s64 	%rd34, %rd2, %rd30;
	st.local.u32 	[%rd34], %rd33;
	add.s32 	%r85, %r85, 1;
	setp.ne.s32 	%p14, %r85, 6;
	@%p14 bra 	$L__BB1_14;
	setp.eq.s32 	%p15, %r11, 0;
	st.local.u32 	[%rd2+24], %rd45;
	ld.local.u32 	%r86, [%rd5+24];
	ld.local.u32 	%r87, [%rd5+20];
	@%p15 bra 	$L__BB1_17;
	shf.l.wrap.b32 	%r86, %r87, %r86, %r11;
	ld.local.u32 	%r63, [%rd5+16];
	shf.l.wrap.b32 	%r87, %r63, %r87, %r11;
$L__BB1_17:
	setp.lt.s32 	%p16, %r9, 0;
	shr.u32 	%r64, %r86, 30;
	shf.l.wrap.b32 	%r65, %r87, %r86, 2;
	shl.b32 	%r66, %r87, 2;
	shr.u32 	%r67, %r65, 31;
	add.s32 	%r68, %r67, %r64;
	neg.s32 	%r69, %r68;
	selp.b32 	%r88, %r69, %r68, %p16;
	xor.b32  	%r70, %r65, %r9;
	shr.s32 	%r71, %r65, 31;
	xor.b32  	%r72, %r71, %r65;
	xor.b32  	%r73, %r71, %r66;
	cvt.u64.u32 	%rd35, %r72;
	shl.b64 	%rd36, %rd35, 32;
	cvt.u64.u32 	%rd37, %r73;
	or.b64  	%rd38, %rd36, %rd37;
	cvt.rn.f64.s64 	%fd3, %rd38;
	mul.f64 	%fd4, %fd3, 0d3BF921FB54442D19;
	cvt.rn.f32.f64 	%f34, %fd4;
	neg.f32 	%f35, %f34;
	setp.lt.s32 	%p17, %r70, 0;
	selp.f32 	%f51, %f35, %f34, %p17;
$L__BB1_18:
	add.s32 	%r74, %r88, 1;
	mul.rn.f32 	%f36, %f51, %f51;
	and.b32  	%r75, %r88, 1;
	setp.eq.b32 	%p18, %r75, 1;
	selp.f32 	%f37, %f51, 0f3F800000, %p18;
	fma.rn.f32 	%f38, %f36, %f37, 0f00000000;
	fma.rn.f32 	%f39, %f36, 0f37CBAC00, 0fBAB607ED;
	selp.f32 	%f40, 0fB94D4153, %f39, %p18;
	selp.f32 	%f41, 0f3C0885E4, 0f3D2AAABB, %p18;
	fma.rn.f32 	%f42, %f40, %f36, %f41;
	selp.f32 	%f43, 0fBE2AAAA8, 0fBEFFFFFF, %p18;
	fma.rn.f32 	%f44, %f42, %f36, %f43;
	fma.rn.f32 	%f45, %f44, %f38, %f37;
	and.b32  	%r76, %r74, 2;
	setp.eq.s32 	%p19, %r76, 0;
	mov.f32 	%f46, 0f00000000;
	sub.f32 	%f47, %f46, %f45;
	selp.f32 	%f48, %f45, %f47, %p19;
	fma.rn.f32 	%f52, %f5, %f48, %f52;
	add.s32 	%r80, %r80, 1;
	setp.ne.s32 	%p20, %r80, %r8;
	@%p20 bra 	$L__BB1_6;
$L__BB1_19:
	mul.wide.u32 	%rd39, %r7, 4;
	add.s64 	%rd40, %rd1, %rd39;
	st.global.f32 	[%rd40], %f52;
	bra.uni 	$L__BB1_1;
$L__BB1_20:
	ret;

}


// ===== COMPILED SASS (sm_100) =====

	.target	sm_100

	.elftype	@"ET_EXEC"


//--------------------- .note.nv.tkinfo           --------------------------
	.section	.note.nv.tkinfo,"",@"SHT_NOTE"
	.sectionflags	@"SHF_NOTE_NV_TKINFO"
	.tkinfo
        /*0018*/ 	.word	0x00000002
        /*0030*/ 	.string	""
        /*0030*/ 	.string	"ptxas"
        /*0030*/ 	.string	"Cuda compilation tools, release 13.0, V13.0.88"
        /*0030*/ 	.string	"Build cuda_13.0.r13.0/compiler.36424714_0"
        /*0030*/ 	.string	"-arch sm_100 -m 64 "



//--------------------- .note.nv.cuinfo           --------------------------
	.section	.note.nv.cuinfo,"",@"SHT_NOTE"
	.sectionflags	@"SHF_NOTE_NV_CUINFO"
        /*0018*/ 	.short	0x0002
        /*001a*/ 	.short	0x0064
        /*001c*/ 	.short	0x0082
	.zero		2


//--------------------- .nv.info                  --------------------------
	.section	.nv.info,"",@"SHT_CUDA_INFO"
	.align	4


	//----- nvinfo : EIATTR_REGCOUNT
	.align		4
        /*0000*/ 	.byte	0x04, 0x2f
        /*0002*/ 	.short	(.L_3 - .L_2)
	.align		4
.L_2:
        /*0004*/ 	.word	index@(_Z27computeKernelBeforeBatchingPKfPfi)
        /*0008*/ 	.word	0x0000001e


	//----- nvinfo : EIATTR_FRAME_SIZE
	.align		4
.L_3:
        /*000c*/ 	.byte	0x04, 0x11
        /*000e*/ 	.short	(.L_5 - .L_4)
	.align		4
.L_4:
        /*0010*/ 	.word	index@(_Z27computeKernelBeforeBatchingPKfPfi)
        /*0014*/ 	.word	0x00000000


	//----- nvinfo : EIATTR_REGCOUNT
	.align		4
.L_5:
        /*0018*/ 	.byte	0x04, 0x2f
        /*001a*/ 	.short	(.L_7 - .L_6)
	.align		4
.L_6:
        /*001c*/ 	.word	index@(_Z26computeKernelAfterBatchingPKfPfi)
        /*0020*/ 	.word	0x0000001e


	//----- nvinfo : EIATTR_FRAME_SIZE
	.align		4
.L_7:
        /*0024*/ 	.byte	0x04, 0x11
        /*0026*/ 	.short	(.L_9 - .L_8)
	.align		4
.L_8:
        /*0028*/ 	.word	index@(_Z26computeKernelAfterBatchingPKfPfi)
        /*002c*/ 	.word	0x00000000


	//----- nvinfo : EIATTR_MIN_STACK_SIZE
	.align		4
.L_9:
        /*0030*/ 	.byte	0x04, 0x12
        /*0032*/ 	.short	(.L_11 - .L_10)
	.align		4
.L_10:
        /*0034*/ 	.word	index@(_Z26computeKernelAfterBatchingPKfPfi)
        /*0038*/ 	.word	0x00000000


	//----- nvinfo : EIATTR_MIN_STACK_SIZE
	.align		4
.L_11:
        /*003c*/ 	.byte	0x04, 0x12
        /*003e*/ 	.short	(.L_13 - .L_12)
	.align		4
.L_12:
        /*0040*/ 	.word	index@(_Z27computeKernelBeforeBatchingPKfPfi)
        /*0044*/ 	.word	0x00000000
.L_13:


//--------------------- .nv.compat                --------------------------
	.section	.nv.compat,"",@"SHT_CUDA_COMPAT_INFO"
	.align	4
        /*0000*/ 	.byte	0x02, 0x09, 0x00, 0x00, 0x02, 0x02, 0x01, 0x00, 0x02, 0x05, 0x05, 0x00, 0x03, 0x07, 0x01, 0x01
        /*0010*/ 	.byte	0x02, 0x03, 0x00, 0x00, 0x02, 0x06, 0x01, 0x00, 0x04, 0x0b, 0x08, 0x00, 0x01, 0x00, 0x00, 0x00
        /*0020*/ 	.byte	0x00, 0x00, 0x00, 0x00


//--------------------- .nv.info._Z26computeKernelAfterBatchingPKfPfi --------------------------
	.section	.nv.info._Z26computeKernelAfterBatchingPKfPfi,"",@"SHT_CUDA_INFO"
	.sectionflags	@""
	.align	4


	//----- nvinfo : EIATTR_CUDA_API_VERSION
	.align		4
        /*0000*/ 	.byte	0x04, 0x37
        /*0002*/ 	.short	(.L_15 - .L_14)
.L_14:
        /*0004*/ 	.word	0x00000082


	//----- nvinfo : EIATTR_KPARAM_INFO
	.align		4
.L_15:
        /*0008*/ 	.byte	0x04, 0x17
        /*000a*/ 	.short	(.L_17 - .L_16)
.L_16:
        /*000c*/ 	.word	0x00000000
        /*0010*/ 	.short	0x0002
        /*0012*/ 	.short	0x0010
        /*0014*/ 	.byte	0x00, 0xf0, 0x11, 0x00


	//----- nvinfo : EIATTR_KPARAM_INFO
	.align		4
.L_17:
        /*0018*/ 	.byte	0x04, 0x17
        /*001a*/ 	.short	(.L_19 - .L_18)
.L_18:
        /*001c*/ 	.word	0x00000000
        /*0020*/ 	.short	0x0001
        /*0022*/ 	.short	0x0008
        /*0024*/ 	.byte	0x00, 0xf5, 0x21, 0x00


	//----- nvinfo : EIATTR_KPARAM_INFO
	.align		4
.L_19:
        /*0028*/ 	.byte	0x04, 0x17
        /*002a*/ 	.short	(.L_21 - .L_20)
.L_20:
        /*002c*/ 	.word	0x00000000
        /*0030*/ 	.short	0x0000
        /*0032*/ 	.short	0x0000
        /*0034*/ 	.byte	0x00, 0xf5, 0x21, 0x00


	//----- nvinfo : EIATTR_SPARSE_MMA_MASK
	.align		4
.L_21:
        /*0038*/ 	.byte	0x03, 0x50
        /*003a*/ 	.short	0x0000


	//----- nvinfo : EIATTR_MAXREG_COUNT
	.align		4
        /*003c*/ 	.byte	0x03, 0x1b
        /*003e*/ 	.short	0x00ff


	//----- nvinfo : EIATTR_MERCURY_ISA_VERSION
	.align		4
        /*0040*/ 	.byte	0x03, 0x5f
        /*0042*/ 	.short	0x0101


	//----- nvinfo : EIATTR_INT_WARP_WIDE_INSTR_OFFSETS
	.align		4
        /*0044*/ 	.byte	0x04, 0x31
        /*0046*/ 	.short	(.L_23 - .L_22)


	//   ....[0]....
.L_22:
        /*0048*/ 	.word	0x00000090


	//   ....[1]....
        /*004c*/ 	.word	0x00000130


	//----- nvinfo : EIATTR_COOP_GROUP_MASK_REGIDS
	.align		4
.L_23:
        /*0050*/ 	.byte	0x04, 0x29
        /*0052*/ 	.short	(.L_25 - .L_24)


	//   ....[0]....
.L_24:
        /*0054*/ 	.word	0x05000000


	//----- nvinfo : EIATTR_COOP_GROUP_INSTR_OFFSETS
	.align		4
.L_25:
        /*0058*/ 	.byte	0x04, 0x28
        /*005a*/ 	.short	(.L_27 - .L_26)


	//   ....[0]....
.L_26:
        /*005c*/ 	.word	0x00000160


	//----- nvinfo : EIATTR_VRC_CTA_INIT_COUNT
	.align		4
.L_27:
        /*0060*/ 	.byte	0x02, 0x4a
	.zero		1
	.zero		1


	//----- nvinfo : EIATTR_EXIT_INSTR_OFFSETS
	.align		4
        /*0064*/ 	.byte	0x04, 0x1c
        /*0066*/ 	.short	(.L_29 - .L_28)


	//   ....[0]....
.L_28:
        /*0068*/ 	.word	0x000001a0


	//----- nvinfo : EIATTR_CRS_STACK_SIZE
	.align		4
.L_29:
        /*006c*/ 	.byte	0x04, 0x1e
        /*006e*/ 	.short	(.L_31 - .L_30)
.L_30:
        /*0070*/ 	.word	0x00000000


	//----- nvinfo : EIATTR_CBANK_PARAM_SIZE
	.align		4
.L_31:
        /*0074*/ 	.byte	0x03, 0x19
        /*0076*/ 	.short	0x0014


	//----- nvinfo : EIATTR_PARAM_CBANK
	.align		4
        /*0078*/ 	.byte	0x04, 0x0a
        /*007a*/ 	.short	(.L_33 - .L_32)
	.align		4
.L_32:
        /*007c*/ 	.word	index@(.nv.constant0._Z26computeKernelAfterBatchingPKfPfi)
        /*0080*/ 	.short	0x0380
        /*0082*/ 	.short	0x0014


	//----- nvinfo : EIATTR_SW_WAR
	.align		4
.L_33:
        /*0084*/ 	.byte	0x04, 0x36
        /*0086*/ 	.short	(.L_35 - .L_34)
.L_34:
        /*0088*/ 	.word	0x00000008
.L_35:


//--------------------- .nv.info._Z27computeKernelBeforeBatchingPKfPfi --------------------------
	.section	.nv.info._Z27computeKernelBeforeBatchingPKfPfi,"",@"SHT_CUDA_INFO"
	.sectionflags	@""
	.align	4


	//----- nvinfo : EIATTR_CUDA_API_VERSION
	.align		4
        /*0000*/ 	.byte	0x04, 0x37
        /*0002*/ 	.short	(.L_37 - .L_36)
.L_36:
        /*0004*/ 	.word	0x00000082


	//----- nvinfo : EIATTR_KPARAM_INFO
	.align		4
.L_37:
        /*0008*/ 	.byte	0x04, 0x17
        /*000a*/ 	.short	(.L_39 - .L_38)
.L_38:
        /*000c*/ 	.word	0x00000000
        /*0010*/ 	.short	0x0002
        /*0012*/ 	.short	0x0010
        /*0014*/ 	.byte	0x00, 0xf0, 0x11, 0x00


	//----- nvinfo : EIATTR_KPARAM_INFO
	.align		4
.L_39:
        /*0018*/ 	.byte	0x04, 0x17
        /*001a*/ 	.short	(.L_41 - .L_40)
.L_40:
        /*001c*/ 	.word	0x00000000
        /*0020*/ 	.short	0x0001
        /*0022*/ 	.short	0x0008
        /*0024*/ 	.byte	0x00, 0xf5, 0x21, 0x00


	//----- nvinfo : EIATTR_KPARAM_INFO
	.align		4
.L_41:
        /*0028*/ 	.byte	0x04, 0x17
        /*002a*/ 	.short	(.L_43 - .L_42)
.L_42:
        /*002c*/ 	.word	0x00000000
        /*0030*/ 	.short	0x0000
        /*0032*/ 	.short	0x0000
        /*0034*/ 	.byte	0x00, 0xf5, 0x21, 0x00


	//----- nvinfo : EIATTR_SPARSE_MMA_MASK
	.align		4
.L_43:
        /*0038*/ 	.byte	0x03, 0x50
        /*003a*/ 	.short	0x0000


	//----- nvinfo : EIATTR_MAXREG_COUNT
	.align		4
        /*003c*/ 	.byte	0x03, 0x1b
        /*003e*/ 	.short	0x00ff


	//----- nvinfo : EIATTR_MERCURY_ISA_VERSION
	.align		4
        /*0040*/ 	.byte	0x03, 0x5f
        /*0042*/ 	.short	0x0101


	//----- nvinfo : EIATTR_INT_WARP_WIDE_INSTR_OFFSETS
	.align		4
        /*0044*/ 	.byte	0x04, 0x31
        /*0046*/ 	.short	(.L_45 - .L_44)


	//   ....[0]....
.L_44:
        /*0048*/ 	.word	0x00000020


	//   ....[1]....
        /*004c*/ 	.word	0x000000d0


	//----- nvinfo : EIATTR_VRC_CTA_INIT_COUNT
	.align		4
.L_45:
        /*0050*/ 	.byte	0x02, 0x4a
	.zero		1
	.zero		1


	//----- nvinfo : EIATTR_EXIT_INSTR_OFFSETS
	.align		4
        /*0054*/ 	.byte	0x04, 0x1c
        /*0056*/ 	.short	(.L_47 - .L_46)


	//   ....[0]....
.L_46:
        /*0058*/ 	.word	0x00000100


	//   ....[1]....
        /*005c*/ 	.word	0x00001110


	//----- nvinfo : EIATTR_CRS_STACK_SIZE
	.align		4
.L_47:
        /*0060*/ 	.byte	0x04, 0x1e
        /*0062*/ 	.short	(.L_49 - .L_48)
.L_48:
        /*0064*/ 	.word	0x00000000


	//----- nvinfo : EIATTR_CBANK_PARAM_SIZE
	.align		4
.L_49:
        /*0068*/ 	.byte	0x03, 0x19
        /*006a*/ 	.short	0x0014


	//----- nvinfo : EIATTR_PARAM_CBANK
	.align		4
        /*006c*/ 	.byte	0x04, 0x0a
        /*006e*/ 	.short	(.L_51 - .L_50)
	.align		4
.L_50:
        /*0070*/ 	.word	index@(.nv.constant0._Z27computeKernelBeforeBatchingPKfPfi)
        /*0074*/ 	.short	0x0380
        /*0076*/ 	.short	0x0014


	//----- nvinfo : EIATTR_SW_WAR
	.align		4
.L_51:
        /*0078*/ 	.byte	0x04, 0x36
        /*007a*/ 	.short	(.L_53 - .L_52)
.L_52:
        /*007c*/ 	.word	0x00000008
.L_53:


//--------------------- .nv.callgraph             --------------------------
	.section	.nv.callgraph,"",@"SHT_CUDA_CALLGRAPH"
	.align	4
	.sectionentsize	8
	.align		4
        /*0000*/ 	.word	0x00000000
	.align		4
        /*0004*/ 	.word	0xffffffff
	.align		4
        /*0008*/ 	.word	0x00000000
	.align		4
        /*000c*/ 	.word	0xfffffffe
	.align		4
        /*0010*/ 	.word	0x00000000
	.align		4
        /*0014*/ 	.word	0xfffffffd
	.align		4
        /*0018*/ 	.word	0x00000000
	.align		4
        /*001c*/ 	.word	0xfffffffc


//--------------------- .nv.constant4             --------------------------
	.section	.nv.constant4,"a",@progbits
	.align	8
	.align		8
.nv.constant4:
        /*0000*/ 	.dword	globalIndex
	.align		8
        /*0008*/ 	.dword	__cudart_i2opi_f


//--------------------- .text._Z26computeKernelAfterBatchingPKfPfi --------------------------
	.section	.text._Z26computeKernelAfterBatchingPKfPfi,"ax",@progbits
	.align	128
        .global         _Z26computeKernelAfterBatchingPKfPfi
        .type           _Z26computeKernelAfterBatchingPKfPfi,@function
        .size           _Z26computeKernelAfterBatchingPKfPfi,(.L_x_31 - _Z26computeKernelAfterBatchingPKfPfi)
        .other          _Z26computeKernelAfterBatchingPKfPfi,@"STO_CUDA_ENTRY STV_DEFAULT"
_Z26computeKernelAfterBatchingPKfPfi:
.text._Z26computeKernelAfterBatchingPKfPfi:
[----:B------:R-:W-:Y:S01]  /*0000*/  LDC R1, c[0x0][0x37c] ;  /* 0x0000df00ff017b82 */ /* 0x000fe20000000800 */
[----:B------:R-:W-:Y:S01]  /*0010*/  VOTE.ANY R0, PT, PT ;  /* 0x0000000000007806 */ /* 0x000fe200038e0100 */
[----:B------:R-:W0:Y:S06]  /*0020*/  LDCU.64 UR6, c[0x0][0x358] ;  /* 0x00006b00ff0677ac */ /* 0x000e2c0008000a00 */
.L_x_15:
[----:B-1----:R-:W1:Y:S01]  /*0030*/  S2R R2, SR_TID.X ;  /* 0x0000000000027919 */ /* 0x002e620000002100 */
[----:B------:R-:W-:Y:S01]  /*0040*/  BSSY.RECONVERGENT B0, `(.L_x_0) ;  /* 0x0000011000007945 */ /* 0x000fe20003800200 */
[----:B-1----:R-:W-:-:S04]  /*0050*/  LOP3.LUT R8, R2, 0x1f, RZ, 0xc0, !PT ;  /* 0x0000001f02087812 */ /* 0x002fc800078ec0ff */
[----:B------:R-:W-:-:S13]  /*0060*/  ISETP.NE.AND P0, PT, R8, RZ, PT ;  /* 0x000000ff0800720c */ /* 0x000fda0003f05270 */
[----:B------:R-:W-:Y:S05]  /*0070*/  @P0 BRA `(.L_x_1) ;  /* 0x0000000000340947 */ /* 0x000fea0003800000 */
[----:B------:R-:W1:Y:S01]  /*0080*/  S2R R3, SR_LANEID ;  /* 0x0000000000037919 */ /* 0x000e620000000000 */
[----:B------:R-:W-:Y:S01]  /*0090*/  VOTEU.ANY UR4, UPT, PT ;  /* 0x0000000000047886 */ /* 0x000fe200038e0100 */
[----:B------:R-:W0:Y:S01]  /*00a0*/  LDC.64 R4, c[0x4][RZ] ;  /* 0x01000000ff047b82 */ /* 0x000e220000000a00 */
[----:B------:R-:W-:Y:S08]  /*00b0*/  FLO.U32 R6, UR4 ;  /* 0x0000000400067d00 */ /* 0x000ff000080e0000 */
[----:B------:R-:W2:Y:S02]  /*00c0*/  POPC R2, UR4 ;  /* 0x0000000400027d09 */ /* 0x000ea40008000000 */
[----:B--2---:R-:W-:Y:S01]  /*00d0*/  IMAD.SHL.U32 R7, R2, 0x20, RZ ;  /* 0x0000002002077824 */ /* 0x004fe200078e00ff */
[----:B-1----:R-:W-:-:S13]  /*00e0*/  ISETP.EQ.U32.AND P0, PT, R6, R3, PT ;  /* 0x000000030600720c */ /* 0x002fda0003f02070 */
[----:B0-----:R-:W2:Y:S01]  /*00f0*/  @P0 ATOMG.E.ADD.STRONG.GPU PT, R5, desc[UR6][R4.64], R7 ;  /* 0x80000007040509a8 */ /* 0x001ea200081ef106 */
[----:B------:R-:W0:Y:S02]  /*0100*/  S2R R2, SR_LTMASK ;  /* 0x0000000000027919 */ /* 0x000e240000003900 */
[----:B0-----:R-:W-:-:S06]  /*0110*/  LOP3.LUT R2, R2, UR4, RZ, 0xc0, !PT ;  /* 0x0000000402027c12 */ /* 0x001fcc000f8ec0ff */
[----:B------:R-:W0:Y:S01]  /*0120*/  POPC R2, R2 ;  /* 0x0000000200027309 */ /* 0x000e220000000000 */
[----:B--2---:R-:W0:Y:S02]  /*0130*/  SHFL.IDX PT, R3, R5, R6, 0x1f ;  /* 0x00001f0605037589 */ /* 0x004e2400000e0000 */
[----:B0-----:R-:W-:-:S07]  /*0140*/  IMAD R3, R2, 0x20, R3 ;  /* 0x0000002002037824 */ /* 0x001fce00078e0203 */
.L_x_1:
[----:B0-----:R-:W-:Y:S05]  /*0150*/  BSYNC.RECONVERGENT B0 ;  /* 0x0000000000007941 */ /* 0x001fea0003800200 */
.L_x_0:
[----:B------:R-:W0:Y:S01]  /*0160*/  SHFL.IDX PT, R3, R3, RZ, 0x1f ;  /* 0x00001fff03037589 */ /* 0x000e2200000e0000 */
[----:B------:R-:W1:Y:S01]  /*0170*/  LDCU UR4, c[0x0][0x390] ;  /* 0x00007200ff0477ac */ /* 0x000e620008000800 */
[----:B0-----:R-:W-:-:S05]  /*0180*/  IMAD.IADD R2, R8, 0x1, R3 ;  /* 0x0000000108027824 */ /* 0x001fca00078e0203 */
[----:B-1----:R-:W-:-:S13]  /*0190*/  ISETP.GE.U32.AND P0, PT, R2, UR4, PT ;  /* 0x0000000402007c0c */ /* 0x002fda000bf06070 */
[----:B------:R-:W-:Y:S05]  /*01a0*/  @P0 EXIT ;  /* 0x000000000000094d */ /* 0x000fea0003800000 */
[----:B------:R-:W-:Y:S01]  /*01b0*/  LOP3.LUT P0, RZ, R2, 0xff, RZ, 0xc0, !PT ;  /* 0x000000ff02ff7812 */ /* 0x000fe2000780c0ff */
[----:B------:R-:W-:Y:S01]  /*01c0*/  BSSY.RECONVERGENT B0, `(.L_x_2) ;  /* 0x00000ef000007945 */ /* 0x000fe20003800200 */
[----:B------:R-:W-:-:S11]  /*01d0*/  IMAD.MOV.U32 R4, RZ, RZ, RZ ;  /* 0x000000ffff047224 */ /* 0x000fd600078e00ff */
[----:B------:R-:W-:Y:S05]  /*01e0*/  @!P0 BRA `(.L_x_3) ;  /* 0x0000000c00b08947 */ /* 0x000fea0003800000 */
[----:B------:R-:W0:Y:S02]  /*01f0*/  LDC.64 R8, c[0x0][0x380] ;  /* 0x0000e000ff087b82 */ /* 0x000e240000000a00 */
[----:B0-----:R-:W-:-:S05]  /*0200*/  IMAD.WIDE.U32 R8, R2, 0x4, R8 ;  /* 0x0000000402087825 */ /* 0x001fca00078e0008 */
[----:B------:R-:W2:Y:S01]  /*0210*/  LDG.E R5, desc[UR6][R8.64] ;  /* 0x0000000608057981 */ /* 0x000ea2000c1e1900 */
[----:B------:R-:W-:Y:S02]  /*0220*/  IMAD.MOV.U32 R4, RZ, RZ, RZ ;  /* 0x000000ffff047224 */ /* 0x000fe400078e00ff */
[C---:B--2---:R-:W-:Y:S01]  /*0230*/  FMUL R10, R5.reuse, 0.63661974668502807617 ;  /* 0x3f22f983050a7820 */ /* 0x044fe20000400000 */
[----:B------:R-:W-:Y:S01]  /*0240*/  SHF.R.U32.HI R11, RZ, 0x17, R5 ;  /* 0x00000017ff0b7819 */ /* 0x000fe20000011605 */
[C---:B------:R-:W-:Y:S01]  /*0250*/  IMAD.SHL.U32 R9, R5.reuse, 0x100, RZ ;  /* 0x0000010005097824 */ /* 0x040fe200078e00ff */
[----:B------:R-:W-:Y:S02]  /*0260*/  FSETP.GE.AND P0, PT, |R5|, 105615, PT ;  /* 0x47ce47800500780b */ /* 0x000fe40003f06200 */
[----:B------:R-:W-:Y:S01]  /*0270*/  LOP3.LUT R12, R11, 0xe0, RZ, 0xc0, !PT ;  /* 0x000000e00b0c7812 */ /* 0x000fe200078ec0ff */
[----:B------:R-:W0:Y:S01]  /*0280*/  F2I.NTZ R10, R10 ;  /* 0x0000000a000a7305 */ /* 0x000e220000203100 */
[----:B------:R-:W-:-:S02]  /*0290*/  FSETP.EQ.OR P1, PT, |R5|, +INF , !P0 ;  /* 0x7f8000000500780b */ /* 0x000fc40004722600 */
[----:B------:R-:W-:Y:S01]  /*02a0*/  LOP3.LUT R8, R11, 0x1f, RZ, 0xc0, !PT ;  /* 0x0000001f0b087812 */ /* 0x000fe200078ec0ff */
[----:B------:R-:W-:Y:S01]  /*02b0*/  VIADD R12, R12, 0xffffff80 ;  /* 0xffffff800c0c7836 */ /* 0x000fe20000000000 */
[----:B------:R-:W-:-:S04]  /*02c0*/  LOP3.LUT R9, R9, 0x80000000, RZ, 0xfc, !PT ;  /* 0x8000000009097812 */ /* 0x000fc800078efcff */
[----:B------:R-:W-:Y:S02]  /*02d0*/  SHF.R.U32.HI R14, RZ, 0x5, R12 ;  /* 0x00000005ff0e7819 */ /* 0x000fe4000001160c */
[----:B------:R-:W-:Y:S02]  /*02e0*/  P2R R12, PR, RZ, 0x2 ;  /* 0x00000002ff0c7803 */ /* 0x000fe40000000000 */
[----:B------:R-:W-:Y:S02]  /*02f0*/  LEA R11, -R14, RZ, 0x2 ;  /* 0x000000ff0e0b7211 */ /* 0x000fe400078e11ff */
[----:B0-----:R-:W-:Y:S02]  /*0300*/  I2FP.F32.S32 R6, R10 ;  /* 0x0000000a00067245 */ /* 0x001fe40000201400 */
[----:B------:R-:W-:-:S03]  /*0310*/  SEL R10, R10, RZ, !P0 ;  /* 0x000000ff0a0a7207 */ /* 0x000fc60004000000 */
[----:B------:R-:W-:-:S04]  /*0320*/  FFMA R7, R6, -1.5707962512969970703, R5 ;  /* 0xbfc90fda06077823 */ /* 0x000fc80000000005 */
[----:B------:R-:W-:-:S04]  /*0330*/  FFMA R7, R6, -7.5497894158615963534e-08, R7 ;  /* 0xb3a2216806077823 */ /* 0x000fc80000000007 */
[----:B------:R-:W-:Y:S01]  /*0340*/  FFMA R6, R6, -5.3903029534742383927e-15, R7 ;  /* 0xa7c234c506067823 */ /* 0x000fe20000000007 */
[----:B------:R-:W-:Y:S02]  /*0350*/  IMAD.MOV.U32 R7, RZ, RZ, RZ ;  /* 0x000000ffff077224 */ /* 0x000fe400078e00ff */
[----:B------:R-:W-:-:S07]  /*0360*/  @P0 FMUL R6, RZ, R5 ;  /* 0x00000005ff060220 */ /* 0x000fce0000400000 */
.L_x_14:
[----:B------:R-:W-:Y:S01]  /*0370*/  ISETP.NE.AND P0, PT, R12, RZ, PT ;  /* 0x000000ff0c00720c */ /* 0x000fe20003f05270 */
[----:B------:R-:W-:Y:S01]  /*0380*/  BSSY.RECONVERGENT B1, `(.L_x_4) ;  /* 0x0000056000017945 */ /* 0x000fe20003800200 */
[----:B------:R-:W-:Y:S02]  /*0390*/  IMAD.MOV.U32 R24, RZ, RZ, R10 ;  /* 0x000000ffff187224 */ /* 0x000fe400078e000a */
[----:B------:R-:W-:-:S09]  /*03a0*/  IMAD.MOV.U32 R23, RZ, RZ, R6 ;  /* 0x000000ffff177224 */ /* 0x000fd200078e0006 */
[----:B------:R-:W-:Y:S05]  /*03b0*/  @P0 BRA `(.L_x_5) ;  /* 0x0000000400480947 */ /* 0x000fea0003800000 */
[----:B------:R-:W-:Y:S01]  /*03c0*/  IMAD.MOV.U32 R25, RZ, RZ, RZ ;  /* 0x000000ffff197224 */ /* 0x000fe200078e00ff */
[----:B------:R-:W0:Y:S01]  /*03d0*/  LDCU.64 UR8, c[0x4][0x8] ;  /* 0x01000100ff0877ac */ /* 0x000e220008000a00 */
[----:B------:R-:W-:Y:S01]  /*03e0*/  IMAD.MOV.U32 R23, RZ, RZ, RZ ;  /* 0x000000ffff177224 */ /* 0x000fe200078e00ff */
[----:B------:R-:W-:Y:S01]  /*03f0*/  UMOV UR5, URZ ;  /* 0x000000ff00057c82 */ /* 0x000fe20008000000 */
[----:B------:R-:W-:-:S05]  /*0400*/  UMOV UR4, URZ ;  /* 0x000000ff00047c82 */ /* 0x000fca0008000000 */
.L_x_6:
[----:B0-----:R-:W-:Y:S02]  /*0410*/  IMAD.U32 R14, RZ, RZ, UR8 ;  /* 0x00000008ff0e7e24 */ /* 0x001fe4000f8e00ff */
[----:B------:R-:W-:-:S05]  /*0420*/  IMAD.U32 R15, RZ, RZ, UR9 ;  /* 0x00000009ff0f7e24 */ /* 0x000fca000f8e00ff */
[----:B------:R-:W2:Y:S01]  /*0430*/  LDG.E.CONSTANT R14, desc[UR6][R14.64] ;  /* 0x000000060e0e7981 */ /* 0x000ea2000c1e9900 */
[----:B------:R-:W-:Y:S01]  /*0440*/  UIADD3 UR4, UPT, UPT, UR4, 0x1, URZ ;  /* 0x0000000104047890 */ /* 0x000fe2000fffe0ff */
[C---:B------:R-:W-:Y:S01]  /*0450*/  ISETP.EQ.AND P0, PT, R23.reuse, RZ, PT ;  /* 0x000000ff1700720c */ /* 0x040fe20003f02270 */
[----:B------:R-:W-:Y:S01]  /*0460*/  UIADD3 UR8, UP1, UPT, UR8, 0x4, URZ ;  /* 0x0000000408087890 */ /* 0x000fe2000ff3e0ff */
[C---:B------:R-:W-:Y:S01]  /*0470*/  ISETP.EQ.AND P1, PT, R23.reuse, 0x4, PT ;  /* 0x000000041700780c */ /* 0x040fe20003f22270 */
[----:B------:R-:W-:Y:S01]  /*0480*/  UISETP.NE.AND UP0, UPT, UR4, 0x6, UPT ;  /* 0x000000060400788c */ /* 0x000fe2000bf05270 */
[C---:B------:R-:W-:Y:S01]  /*0490*/  ISETP.EQ.AND P3, PT, R23.reuse, 0xc, PT ;  /* 0x0000000c1700780c */ /* 0x040fe20003f62270 */
[----:B------:R-:W-:Y:S01]  /*04a0*/  UIADD3.X UR9, UPT, UPT, URZ, UR9, URZ, UP1, !UPT ;  /* 0x00000009ff097290 */ /* 0x000fe20008ffe4ff */
[C---:B------:R-:W-:Y:S02]  /*04b0*/  ISETP.EQ.AND P4, PT, R23.reuse, 0x10, PT ;  /* 0x000000101700780c */ /* 0x040fe40003f82270 */
[----:B------:R-:W-:Y:S01]  /*04c0*/  ISETP.EQ.AND P5, PT, R23, 0x14, PT ;  /* 0x000000141700780c */ /* 0x000fe20003fa2270 */
[----:B--2---:R-:W-:-:S03]  /*04d0*/  IMAD.WIDE.U32 R16, R14, R9, RZ ;  /* 0x000000090e107225 */ /* 0x004fc600078e00ff */
[----:B------:R-:W-:-:S04]  /*04e0*/  IADD3 R16, P2, PT, R16, R25, RZ ;  /* 0x0000001910107210 */ /* 0x000fc80007f5e0ff */
[----:B------:R-:W-:Y:S01]  /*04f0*/  IADD3.X R25, PT, PT, R17, UR5, RZ, P2, !PT ;  /* 0x0000000511197c10 */ /* 0x000fe200097fe4ff */
[--C-:B------:R-:W-:Y:S01]  /*0500*/  @P0 IMAD.MOV.U32 R13, RZ, RZ, R16.reuse ;  /* 0x000000ffff0d0224 */ /* 0x100fe200078e0010 */
[C---:B------:R-:W-:Y:S01]  /*0510*/  ISETP.EQ.AND P2, PT, R23.reuse, 0x8, PT ;  /* 0x000000081700780c */ /* 0x040fe20003f42270 */
[--C-:B------:R-:W-:Y:S02]  /*0520*/  @P1 IMAD.MOV.U32 R18, RZ, RZ, R16.reuse ;  /* 0x000000ffff121224 */ /* 0x100fe400078e0010 */
[--C-:B------:R-:W-:Y:S02]  /*0530*/  @P3 IMAD.MOV.U32 R20, RZ, RZ, R16.reuse ;  /* 0x000000ffff143224 */ /* 0x100fe400078e0010 */
[--C-:B------:R-:W-:Y:S02]  /*0540*/  @P4 IMAD.MOV.U32 R21, RZ, RZ, R16.reuse ;  /* 0x000000ffff154224 */ /* 0x100fe400078e0010 */
[----:B------:R-:W-:Y:S02]  /*0550*/  @P5 IMAD.MOV.U32 R22, RZ, RZ, R16 ;  /* 0x000000ffff165224 */ /* 0x000fe400078e0010 */
[----:B------:R-:W-:-:S04]  /*0560*/  VIADD R23, R23, 0x4 ;  /* 0x0000000417177836 */ /* 0x000fc80000000000 */
[----:B------:R-:W-:Y:S01]  /*0570*/  @P2 MOV R19, R16 ;  /* 0x0000001000132202 */ /* 0x000fe20000000f00 */
[----:B------:R-:W-:Y:S06]  /*0580*/  BRA.U UP0, `(.L_x_6) ;  /* 0xfffffffd00a07547 */ /* 0x000fec000b83ffff */
[C---:B------:R-:W-:Y:S01]  /*0590*/  ISETP.EQ.AND P3, PT, R11.reuse, -0x18, PT ;  /* 0xffffffe80b00780c */ /* 0x040fe20003f62270 */
[----:B------:R-:W-:Y:S01]  /*05a0*/  BSSY.RECONVERGENT B2, `(.L_x_7) ;  /* 0x0000022000027945 */ /* 0x000fe20003800200 */
[C---:B------:R-:W-:Y:S02]  /*05b0*/  ISETP.EQ.AND P4, PT, R11.reuse, -0x14, PT ;  /* 0xffffffec0b00780c */ /* 0x040fe40003f82270 */
[C---:B------:R-:W-:Y:S02]  /*05c0*/  ISETP.EQ.AND P0, PT, R11.reuse, -0x10, PT ;  /* 0xfffffff00b00780c */ /* 0x040fe40003f02270 */
[C---:B------:R-:W-:Y:S02]  /*05d0*/  ISETP.EQ.AND P1, PT, R11.reuse, -0xc, PT ;  /* 0xfffffff40b00780c */ /* 0x040fe40003f22270 */
[----:B------:R-:W-:Y:S02]  /*05e0*/  ISETP.EQ.AND P2, PT, R11, -0x8, PT ;  /* 0xfffffff80b00780c */ /* 0x000fe40003f42270 */
[----:B------:R-:W-:-:S02]  /*05f0*/  ISETP.NE.AND P6, PT, R8, RZ, PT ;  /* 0x000000ff0800720c */ /* 0x000fc40003fc5270 */
[C---:B------:R-:W-:Y:S01]  /*0600*/  ISETP.EQ.AND P5, PT, R11.reuse, 0x4, PT ;  /* 0x000000040b00780c */ /* 0x040fe20003fa2270 */
[--C-:B------:R-:W-:Y:S01]  /*0610*/  @P3 IMAD.MOV.U32 R23, RZ, RZ, R13.reuse ;  /* 0x000000ffff173224 */ /* 0x100fe200078e000d */
[C---:B------:R-:W-:Y:S01]  /*0620*/  ISETP.EQ.AND P3, PT, R11.reuse, -0x4, PT ;  /* 0xfffffffc0b00780c */ /* 0x040fe20003f62270 */
[----:B------:R-:W-:Y:S02]  /*0630*/  @P4 IMAD.MOV.U32 R14, RZ, RZ, R13 ;  /* 0x000000ffff0e4224 */ /* 0x000fe400078e000d */
[----:B------:R-:W-:Y:S01]  /*0640*/  @P4 IMAD.MOV.U32 R23, RZ, RZ, R18 ;  /* 0x000000ffff174224 */ /* 0x000fe200078e0012 */
[----:B------:R-:W-:Y:S01]  /*0650*/  ISETP.EQ.AND P4, PT, R11, RZ, PT ;  /* 0x000000ff0b00720c */ /* 0x000fe20003f82270 */
[--C-:B------:R-:W-:Y:S01]  /*0660*/  @P0 IMAD.MOV.U32 R23, RZ, RZ, R19.reuse ;  /* 0x000000ffff170224 */ /* 0x100fe200078e0013 */
[----:B------:R-:W-:Y:S01]  /*0670*/  @P0 MOV R14, R18 ;  /* 0x00000012000e0202 */ /* 0x000fe20000000f00 */
[----:B------:R-:W-:Y:S02]  /*0680*/  @P1 IMAD.MOV.U32 R14, RZ, RZ, R19 ;  /* 0x000000ffff0e1224 */ /* 0x000fe400078e0013 */
[----:B------:R-:W-:-:S02]  /*0690*/  @P1 IMAD.MOV.U32 R23, RZ, RZ, R20 ;  /* 0x000000ffff171224 */ /* 0x000fc400078e0014 */
[----:B------:R-:W-:Y:S02]  /*06a0*/  @P2 IMAD.MOV.U32 R14, RZ, RZ, R20 ;  /* 0x000000ffff0e2224 */ /* 0x000fe400078e0014 */
[--C-:B------:R-:W-:Y:S02]  /*06b0*/  @P2 IMAD.MOV.U32 R23, RZ, RZ, R21.reuse ;  /* 0x000000ffff172224 */ /* 0x100fe400078e0015 */
[----:B------:R-:W-:Y:S02]  /*06c0*/  @P3 IMAD.MOV.U32 R14, RZ, RZ, R21 ;  /* 0x000000ffff0e3224 */ /* 0x000fe400078e0015 */
[----:B------:R-:W-:Y:S01]  /*06d0*/  @P3 IMAD.MOV.U32 R23, RZ, RZ, R22 ;  /* 0x000000ffff173224 */ /* 0x000fe200078e0016 */
[----:B------:R-:W-:Y:S01]  /*06e0*/  @P4 MOV R14, R22 ;  /* 0x00000016000e4202 */ /* 0x000fe20000000f00 */
[--C-:B------:R-:W-:Y:S02]  /*06f0*/  @P4 IMAD.MOV.U32 R23, RZ, RZ, R25.reuse ;  /* 0x000000ffff174224 */ /* 0x100fe400078e0019 */
[----:B------:R-:W-:Y:S01]  /*0700*/  @P5 IMAD.MOV.U32 R14, RZ, RZ, R25 ;  /* 0x000000ffff0e5224 */ /* 0x000fe200078e0019 */
[----:B------:R-:W-:Y:S06]  /*0710*/  @!P6 BRA `(.L_x_8) ;  /* 0x000000000028e947 */ /* 0x000fec0003800000 */
[----:B------:R-:W-:Y:S01]  /*0720*/  @P0 IMAD.MOV.U32 R15, RZ, RZ, R13 ;  /* 0x000000ffff0f0224 */ /* 0x000fe200078e000d */
[----:B------:R-:W-:Y:S01]  /*0730*/  ISETP.EQ.AND P0, PT, R11, 0x8, PT ;  /* 0x000000080b00780c */ /* 0x000fe20003f02270 */
[----:B------:R-:W-:Y:S01]  /*0740*/  @P1 IMAD.MOV.U32 R15, RZ, RZ, R18 ;  /* 0x000000ffff0f1224 */ /* 0x000fe200078e0012 */
[----:B------:R-:W-:Y:S01]  /*0750*/  SHF.L.W.U32.HI R23, R14, R8, R23 ;  /* 0x000000080e177219 */ /* 0x000fe20000010e17 */
[----:B------:R-:W-:Y:S02]  /*0760*/  @P2 IMAD.MOV.U32 R15, RZ, RZ, R19 ;  /* 0x000000ffff0f2224 */ /* 0x000fe400078e0013 */
[----:B------:R-:W-:Y:S02]  /*0770*/  @P3 IMAD.MOV.U32 R15, RZ, RZ, R20 ;  /* 0x000000ffff0f3224 */ /* 0x000fe400078e0014 */
[----:B------:R-:W-:Y:S01]  /*0780*/  @P4 IMAD.MOV.U32 R15, RZ, RZ, R21 ;  /* 0x000000ffff0f4224 */ /* 0x000fe200078e0015 */
[----:B------:R-:W-:-:S05]  /*0790*/  @P5 MOV R15, R22 ;  /* 0x00000016000f5202 */ /* 0x000fca0000000f00 */
[----:B------:R-:W-:-:S05]  /*07a0*/  @P0 IMAD.MOV.U32 R15, RZ, RZ, R25 ;  /* 0x000000ffff0f0224 */ /* 0x000fca00078e0019 */
[----:B------:R-:W-:-:S07]  /*07b0*/  SHF.L.W.U32.HI R14, R15, R8, R14 ;  /* 0x000000080f0e7219 */ /* 0x000fce0000010e0e */
.L_x_8:
[----:B------:R-:W-:Y:S05]  /*07c0*/  BSYNC.RECONVERGENT B2 ;  /* 0x0000000000027941 */ /* 0x000fea0003800200 */
.L_x_7:
[C---:B------:R-:W-:Y:S01]  /*07d0*/  SHF.L.W.U32.HI R24, R14.reuse, 0x2, R23 ;  /* 0x000000020e187819 */ /* 0x040fe20000010e17 */
[----:B------:R-:W-:Y:S01]  /*07e0*/  IMAD.SHL.U32 R14, R14, 0x4, RZ ;  /* 0x000000040e0e7824 */ /* 0x000fe200078e00ff */
[----:B------:R-:W-:Y:S01]  /*07f0*/  UMOV UR4, 0x54442d19 ;  /* 0x54442d1900047882 */ /* 0x000fe20000000000 */
[----:B------:R-:W-:Y:S01]  /*0800*/  UMOV UR5, 0x3bf921fb ;  /* 0x3bf921fb00057882 */ /* 0x000fe20000000000 */
[----:B------:R-:W-:Y:S02]  /*0810*/  SHF.R.S32.HI R15, RZ, 0x1f, R24 ;  /* 0x0000001fff0f7819 */ /* 0x000fe40000011418 */
[----:B------:R-:W-:Y:S02]  /*0820*/  ISETP.GE.AND P0, PT, R5, RZ, PT ;  /* 0x000000ff0500720c */ /* 0x000fe40003f06270 */
[C---:B------:R-:W-:Y:S02]  /*0830*/  LOP3.LUT R14, R15.reuse, R14, RZ, 0x3c, !PT ;  /* 0x0000000e0f0e7212 */ /* 0x040fe400078e3cff */
[----:B------:R-:W-:-:S02]  /*0840*/  LOP3.LUT R15, R15, R24, RZ, 0x3c, !PT ;  /* 0x000000180f0f7212 */ /* 0x000fc400078e3cff */
[----:B------:R-:W-:Y:S02]  /*0850*/  SHF.R.U32.HI R23, RZ, 0x1e, R23 ;  /* 0x0000001eff177819 */ /* 0x000fe40000011617 */
[C---:B------:R-:W-:Y:S02]  /*0860*/  LOP3.LUT R25, R24.reuse, R5, RZ, 0x3c, !PT ;  /* 0x0000000518197212 */ /* 0x040fe400078e3cff */
[----:B------:R-:W0:Y:S01]  /*0870*/  I2F.F64.S64 R14, R14 ;  /* 0x0000000e000e7312 */ /* 0x000e220000301c00 */
[----:B------:R-:W-:Y:S02]  /*0880*/  LEA.HI R24, R24, R23, RZ, 0x1 ;  /* 0x0000001718187211 */ /* 0x000fe400078f08ff */
[----:B------:R-:W-:-:S03]  /*0890*/  ISETP.GE.AND P1, PT, R25, RZ, PT ;  /* 0x000000ff1900720c */ /* 0x000fc60003f26270 */
[----:B------:R-:W-:Y:S01]  /*08a0*/  @!P0 IMAD.MOV R24, RZ, RZ, -R24 ;  /* 0x000000ffff188224 */ /* 0x000fe200078e0a18 */
[----:B0-----:R-:W-:-:S10]  /*08b0*/  DMUL R16, R14, UR4 ;  /* 0x000000040e107c28 */ /* 0x001fd40008000000 */
[----:B------:R-:W0:Y:S02]  /*08c0*/  F2F.F32.F64 R16, R16 ;  /* 0x0000001000107310 */ /* 0x000e240000301000 */
[----:B0-----:R-:W-:-:S07]  /*08d0*/  FSEL R23, -R16, R16, !P1 ;  /* 0x0000001010177208 */ /* 0x001fce0004800100 */
.L_x_5:
[----:B------:R-:W-:Y:S05]  /*08e0*/  BSYNC.RECONVERGENT B1 ;  /* 0x0000000000017941 */ /* 0x000fea0003800200 */
.L_x_4:
[----:B------:R-:W-:Y:S02]  /*08f0*/  IMAD.MOV.U32 R15, RZ, RZ, 0x37cbac00 ;  /* 0x37cbac00ff0f7424 */ /* 0x000fe400078e00ff */
[----:B------:R-:W-:Y:S01]  /*0900*/  FMUL R14, R23, R23 ;  /* 0x00000017170e7220 */ /* 0x000fe20000400000 */
[----:B------:R-:W-:Y:S01]  /*0910*/  LOP3.LUT R16, R24, 0x1, RZ, 0xc0, !PT ;  /* 0x0000000118107812 */ /* 0x000fe200078ec0ff */
[----:B------:R-:W-:Y:S01]  /*0920*/  IMAD.MOV.U32 R17, RZ, RZ, 0x3d2aaabb ;  /* 0x3d2aaabbff117424 */ /* 0x000fe200078e00ff */
[----:B------:R-:W-:Y:S01]  /*0930*/  ISETP.NE.AND P2, PT, R12, RZ, PT ;  /* 0x000000ff0c00720c */ /* 0x000fe20003f45270 */
[----:B------:R-:W-:Y:S01]  /*0940*/  FFMA R15, R14, R15, -0.0013887860113754868507 ;  /* 0xbab607ed0e0f7423 */ /* 0x000fe2000000000f */
[----:B------:R-:W-:Y:S01]  /*0950*/  ISETP.NE.U32.AND P0, PT, R16, 0x1, PT ;  /* 0x000000011000780c */ /* 0x000fe20003f05070 */
[----:B------:R-:W-:Y:S01]  /*0960*/  IMAD.MOV.U32 R16, RZ, RZ, 0x3effffff ;  /* 0x3effffffff107424 */ /* 0x000fe200078e00ff */
[----:B------:R-:W-:Y:S01]  /*0970*/  LOP3.LUT P1, RZ, R24, 0x2, RZ, 0xc0, !PT ;  /* 0x0000000218ff7812 */ /* 0x000fe2000782c0ff */
[----:B------:R-:W-:Y:S01]  /*0980*/  BSSY.RECONVERGENT B1, `(.L_x_9) ;  /* 0x000005b000017945 */ /* 0x000fe20003800200 */
[----:B------:R-:W-:Y:S01]  /*0990*/  FSEL R15, R15, -0.00019574658654164522886, !P0 ;  /* 0xb94d41530f0f7808 */ /* 0x000fe20004000000 */
[----:B------:R-:W-:Y:S01]  /*09a0*/  IMAD.MOV.U32 R25, RZ, RZ, R10 ;  /* 0x000000ffff197224 */ /* 0x000fe200078e000a */
[----:B------:R-:W-:-:S02]  /*09b0*/  FSEL R17, R17, 0.0083327032625675201416, !P0 ;  /* 0x3c0885e411117808 */ /* 0x000fc40004000000 */
[----:B------:R-:W-:Y:S02]  /*09c0*/  FSEL R23, R23, 1, P0 ;  /* 0x3f80000017177808 */ /* 0x000fe40000000000 */
[----:B------:R-:W-:Y:S01]  /*09d0*/  FSEL R24, -R16, -0.16666662693023681641, !P0 ;  /* 0xbe2aaaa810187808 */ /* 0x000fe20004000100 */
[C---:B------:R-:W-:Y:S02]  /*09e0*/  FFMA R15, R14.reuse, R15, R17 ;  /* 0x0000000f0e0f7223 */ /* 0x040fe40000000011 */
[C---:B------:R-:W-:Y:S02]  /*09f0*/  FFMA R16, R14.reuse, R23, RZ ;  /* 0x000000170e107223 */ /* 0x040fe400000000ff */
[----:B------:R-:W-:Y:S01]  /*0a00*/  FFMA R15, R14, R15, R24 ;  /* 0x0000000f0e0f7223 */ /* 0x000fe20000000018 */
[----:B------:R-:W-:-:S03]  /*0a10*/  MOV R24, R6 ;  /* 0x0000000600187202 */ /* 0x000fc60000000f00 */
[----:B------:R-:W-:-:S04]  /*0a20*/  FFMA R23, R16, R15, R23 ;  /* 0x0000000f10177223 */ /* 0x000fc80000000017 */
[----:B------:R-:W-:Y:S01]  /*0a30*/  @P1 FADD R23, RZ, -R23 ;  /* 0x80000017ff171221 */ /* 0x000fe20000000000 */
[----:B------:R-:W-:Y:S06]  /*0a40*/  @P2 BRA `(.L_x_10) ;  /* 0x0000000400382947 */ /* 0x000fec0003800000 */
[----:B------:R-:W-:Y:S01]  /*0a50*/  IMAD.MOV.U32 R25, RZ, RZ, RZ ;  /* 0x000000ffff197224 */ /* 0x000fe200078e00ff */
[----:B------:R-:W-:Y:S01]  /*0a60*/  UMOV UR4, URZ ;  /* 0x000000ff00047c82 */ /* 0x000fe20008000000 */
[----:B------:R-:W-:-:S07]  /*0a70*/  IMAD.MOV.U32 R27, RZ, RZ, RZ ;  /* 0x000000ffff1b7224 */ /* 0x000fce00078e00ff */
.L_x_11:
[----:B------:R-:W0:Y:S02]  /*0a80*/  LDC.64 R14, c[0x4][0x8] ;  /* 0x01000200ff0e7b82 */ /* 0x000e240000000a00 */
[----:B0-----:R-:W-:-:S05]  /*0a90*/  IMAD.WIDE.U32 R16, R27, 0x4, R14 ;  /* 0x000000041b107825 */ /* 0x001fca00078e000e */
[----:B------:R-:W2:Y:S01]  /*0aa0*/  LDG.E.CONSTANT R14, desc[UR6][R16.64] ;  /* 0x00000006100e7981 */ /* 0x000ea2000c1e9900 */
[C---:B------:R-:W-:Y:S02]  /*0ab0*/  IMAD.SHL.U32 R24, R27.reuse, 0x4, RZ ;  /* 0x000000041b187824 */ /* 0x040fe400078e00ff */
[----:B------:R-:W-:-:S03]  /*0ac0*/  VIADD R27, R27, 0x1 ;  /* 0x000000011b1b7836 */ /* 0x000fc60000000000 */
[C---:B------:R-:W-:Y:S02]  /*0ad0*/  ISETP.EQ.AND P5, PT, R24.reuse, RZ, PT ;  /* 0x000000ff1800720c */ /* 0x040fe40003fa2270 */
[C---:B------:R-:W-:Y:S02]  /*0ae0*/  ISETP.EQ.AND P4, PT, R24.reuse, 0x4, PT ;  /* 0x000000041800780c */ /* 0x040fe40003f82270 */
[C---:B------:R-:W-:Y:S02]  /*0af0*/  ISETP.EQ.AND P3, PT, R24.reuse, 0x8, PT ;  /* 0x000000081800780c */ /* 0x040fe40003f62270 */
[C---:B------:R-:W-:Y:S02]  /*0b00*/  ISETP.EQ.AND P2, PT, R24.reuse, 0xc, PT ;  /* 0x0000000c1800780c */ /* 0x040fe40003f42270 */
[----:B------:R-:W-:Y:S01]  /*0b10*/  ISETP.EQ.AND P1, PT, R24, 0x10, PT ;  /* 0x000000101800780c */ /* 0x000fe20003f22270 */
[----:B--2---:R-:W-:-:S03]  /*0b20*/  IMAD.WIDE.U32 R14, R14, R9, RZ ;  /* 0x000000090e0e7225 */ /* 0x004fc600078e00ff */
[----:B------:R-:W-:-:S04]  /*0b30*/  IADD3 R14, P0, PT, R14, R25, RZ ;  /* 0x000000190e0e7210 */ /* 0x000fc80007f1e0ff */
[----:B------:R-:W-:Y:S01]  /*0b40*/  IADD3.X R25, PT, PT, R15, UR4, RZ, P0, !PT ;  /* 0x000000040f197c10 */ /* 0x000fe200087fe4ff */
[--C-:B------:R-:W-:Y:S01]  /*0b50*/  @P5 IMAD.MOV.U32 R13, RZ, RZ, R14.reuse ;  /* 0x000000ffff0d5224 */ /* 0x100fe200078e000e */
[----:B------:R-:W-:Y:S01]  /*0b60*/  ISETP.NE.AND P5, PT, R27, 0x6, PT ;  /* 0x000000061b00780c */ /* 0x000fe20003fa5270 */
[--C-:B------:R-:W-:Y:S01]  /*0b70*/  @P4 IMAD.MOV.U32 R18, RZ, RZ, R14.reuse ;  /* 0x000000ffff124224 */ /* 0x100fe200078e000e */
[----:B------:R-:W-:Y:S01]  /*0b80*/  ISETP.EQ.AND P0, PT, R24, 0x14, PT ;  /* 0x000000141800780c */ /* 0x000fe20003f02270 */
[--C-:B------:R-:W-:Y:S01]  /*0b90*/  @P3 IMAD.MOV.U32 R19, RZ, RZ, R14.reuse ;  /* 0x000000ffff133224 */ /* 0x100fe200078e000e */
[----:B------:R-:W-:Y:S01]  /*0ba0*/  @P2 MOV R20, R14 ;  /* 0x0000000e00142202 */ /* 0x000fe20000000f00 */
[----:B------:R-:W-:-:S10]  /*0bb0*/  @P1 IMAD.MOV.U32 R21, RZ, RZ, R14 ;  /* 0x000000ffff151224 */ /* 0x000fd400078e000e */
[----:B------:R-:W-:Y:S01]  /*0bc0*/  @P0 IMAD.MOV.U32 R22, RZ, RZ, R14 ;  /* 0x000000ffff160224 */ /* 0x000fe200078e000e */
[----:B------:R-:W-:Y:S06]  /*0bd0*/  @P5 BRA `(.L_x_11) ;  /* 0xfffffffc00a85947 */ /* 0x000fec000383ffff */
        /* <DEDUP_REMOVED lines=11> */
[--C-:B------:R-:W-:Y:S01]  /*0c90*/  @P4 IMAD.MOV.U32 R27, RZ, RZ, R18.reuse ;  /* 0x000000ffff1b4224 */ /* 0x100fe200078e0012 */
[----:B------:R-:W-:Y:S01]  /*0ca0*/  ISETP.EQ.AND P4, PT, R11, RZ, PT ;  /* 0x000000ff0b00720c */ /* 0x000fe20003f82270 */
[----:B------:R-:W-:Y:S01]  /*0cb0*/  @P0 IMAD.MOV.U32 R14, RZ, RZ, R18 ;  /* 0x000000ffff0e0224 */ /* 0x000fe200078e0012 */
[----:B------:R-:W-:Y:S01]  /*0cc0*/  @P1 MOV R14, R19 ;  /* 0x00000013000e1202 */ /* 0x000fe20000000f00 */
[----:B------:R-:W-:Y:S02]  /*0cd0*/  @P0 IMAD.MOV.U32 R27, RZ, RZ, R19 ;  /* 0x000000ffff1b0224 */ /* 0x000fe400078e0013 */
[----:B------:R-:W-:-:S02]  /*0ce0*/  @P1 IMAD.MOV.U32 R27, RZ, RZ, R20 ;  /* 0x000000ffff1b1224 */ /* 0x000fc400078e0014 */
[----:B------:R-:W-:Y:S02]  /*0cf0*/  @P2 IMAD.MOV.U32 R14, RZ, RZ, R20 ;  /* 0x000000ffff0e2224 */ /* 0x000fe400078e0014 */
[--C-:B------:R-:W-:Y:S02]  /*0d00*/  @P2 IMAD.MOV.U32 R27, RZ, RZ, R21.reuse ;  /* 0x000000ffff1b2224 */ /* 0x100fe400078e0015 */
[----:B------:R-:W-:Y:S02]  /*0d10*/  @P3 IMAD.MOV.U32 R14, RZ, RZ, R21 ;  /* 0x000000ffff0e3224 */ /* 0x000fe400078e0015 */
[--C-:B------:R-:W-:Y:S02]  /*0d20*/  @P3 IMAD.MOV.U32 R27, RZ, RZ, R22.reuse ;  /* 0x000000ffff1b3224 */ /* 0x100fe400078e0016 */
[----:B------:R-:W-:Y:S01]  /*0d30*/  @P4 IMAD.MOV.U32 R14, RZ, RZ, R22 ;  /* 0x000000ffff0e4224 */ /* 0x000fe200078e0016 */
[----:B------:R-:W-:Y:S01]  /*0d40*/  @P5 MOV R14, R25 ;  /* 0x00000019000e5202 */ /* 0x000fe20000000f00 */
        /* <DEDUP_REMOVED lines=8> */
[----:B------:R-:W-:Y:S02]  /*0dd0*/  @P4 IMAD.MOV.U32 R15, RZ, RZ, R21 ;  /* 0x000000ffff0f4224 */ /* 0x000fe400078e0015 */
[----:B------:R-:W-:-:S04]  /*0de0*/  @P5 IMAD.MOV.U32 R15, RZ, RZ, R22 ;  /* 0x000000ffff0f5224 */ /* 0x000fc800078e0016 */
[----:B------:R-:W-:-:S05]  /*0df0*/  @P0 IMAD.MOV.U32 R15, RZ, RZ, R25 ;  /* 0x000000ffff0f0224 */ /* 0x000fca00078e0019 */
[----:B------:R-:W-:-:S07]  /*0e00*/  SHF.L.W.U32.HI R14, R15, R8, R14 ;  /* 0x000000080f0e7219 */ /* 0x000fce0000010e0e */
.L_x_13:
[----:B------:R-:W-:Y:S05]  /*0e10*/  BSYNC.RECONVERGENT B2 ;  /* 0x0000000000027941 */ /* 0x000fea0003800200 */
.L_x_12:
[C---:B------:R-:W-:Y:S01]  /*0e20*/  SHF.L.W.U32.HI R24, R14.reuse, 0x2, R27 ;  /* 0x000000020e187819 */ /* 0x040fe20000010e1b */
[----:B------:R-:W-:Y:S01]  /*0e30*/  UMOV UR4, 0x54442d19 ;  /* 0x54442d1900047882 */ /* 0x000fe20000000000 */
[----:B------:R-:W-:Y:S01]  /*0e40*/  SHF.L.U32 R14, R14, 0x2, RZ ;  /* 0x000000020e0e7819 */ /* 0x000fe200000006ff */
        /* <DEDUP_REMOVED lines=14> */
.L_x_10:
[----:B------:R-:W-:Y:S05]  /*0f30*/  BSYNC.RECONVERGENT B1 ;  /* 0x0000000000017941 */ /* 0x000fea0003800200 */
.L_x_9:
[----:B------:R-:W-:Y:S02]  /*0f40*/  IMAD.MOV.U32 R14, RZ, RZ, 0x37cbac00 ;  /* 0x37cbac00ff0e7424 */ /* 0x000fe400078e00ff */
[----:B------:R-:W-:Y:S01]  /*0f50*/  FMUL R15, R24, R24 ;  /* 0x00000018180f7220 */ /* 0x000fe20000400000 */
[----:B------:R-:W-:Y:S01]  /*0f60*/  LOP3.LUT R16, R25, 0x1, RZ, 0xc0, !PT ;  /* 0x0000000119107812 */ /* 0x000fe200078ec0ff */
[----:B------:R-:W-:Y:S02]  /*0f70*/  IMAD.MOV.U32 R26, RZ, RZ, 0x3d2aaabb ;  /* 0x3d2aaabbff1a7424 */ /* 0x000fe400078e00ff */
[----:B------:R-:W-:Y:S01]  /*0f80*/  FFMA R14, R15, R14, -0.0013887860113754868507 ;  /* 0xbab607ed0f0e7423 */ /* 0x000fe2000000000e */
[----:B------:R-:W-:Y:S01]  /*0f90*/  ISETP.NE.U32.AND P0, PT, R16, 0x1, PT ;  /* 0x000000011000780c */ /* 0x000fe20003f05070 */
[----:B------:R-:W-:Y:S02]  /*0fa0*/  VIADD R17, R25, 0x1 ;  /* 0x0000000119117836 */ /* 0x000fe40000000000 */
[----:B------:R-:W-:Y:S01]  /*0fb0*/  IMAD.MOV.U32 R25, RZ, RZ, 0x3effffff ;  /* 0x3effffffff197424 */ /* 0x000fe200078e00ff */
[----:B------:R-:W-:Y:S01]  /*0fc0*/  FSEL R16, R14, -0.00019574658654164522886, P0 ;  /* 0xb94d41530e107808 */ /* 0x000fe20000000000 */
[----:B------:R-:W-:Y:S01]  /*0fd0*/  VIADD R7, R7, 0x1 ;  /* 0x0000000107077836 */ /* 0x000fe20000000000 */
[----:B------:R-:W-:-:S02]  /*0fe0*/  FSEL R26, R26, 0.0083327032625675201416, P0 ;  /* 0x3c0885e41a1a7808 */ /* 0x000fc40000000000 */
[----:B------:R-:W-:Y:S02]  /*0ff0*/  FSEL R14, R24, 1, !P0 ;  /* 0x3f800000180e7808 */ /* 0x000fe40004000000 */
[----:B------:R-:W-:Y:S01]  /*1000*/  LOP3.LUT R24, R2, 0xff, RZ, 0xc0, !PT ;  /* 0x000000ff02187812 */ /* 0x000fe200078ec0ff */
[----:B------:R-:W-:Y:S01]  /*1010*/  FFMA R16, R15, R16, R26 ;  /* 0x000000100f107223 */ /* 0x000fe2000000001a */
[----:B------:R-:W-:Y:S01]  /*1020*/  LOP3.LUT P1, RZ, R17, 0x2, RZ, 0xc0, !PT ;  /* 0x0000000211ff7812 */ /* 0x000fe2000782c0ff */
[----:B------:R-:W-:Y:S01]  /*1030*/  FFMA R17, R15, R14, RZ ;  /* 0x0000000e0f117223 */ /* 0x000fe200000000ff */
[----:B------:R-:W-:Y:S02]  /*1040*/  FSEL R25, -R25, -0.16666662693023681641, P0 ;  /* 0xbe2aaaa819197808 */ /* 0x000fe40000000100 */
[----:B------:R-:W-:-:S03]  /*1050*/  ISETP.NE.AND P0, PT, R7, R24, PT ;  /* 0x000000180700720c */ /* 0x000fc60003f05270 */
[----:B------:R-:W-:-:S04]  /*1060*/  FFMA R16, R15, R16, R25 ;  /* 0x000000100f107223 */ /* 0x000fc80000000019 */
[----:B------:R-:W-:-:S04]  /*1070*/  FFMA R14, R17, R16, R14 ;  /* 0x00000010110e7223 */ /* 0x000fc8000000000e */
[----:B------:R-:W-:-:S04]  /*1080*/  @P1 FADD R14, RZ, -R14 ;  /* 0x8000000eff0e1221 */ /* 0x000fc80000000000 */
[----:B------:R-:W-:Y:S01]  /*1090*/  FFMA R4, R23, R14, R4 ;  /* 0x0000000e17047223 */ /* 0x000fe20000000004 */
[----:B------:R-:W-:Y:S06]  /*10a0*/  @P0 BRA `(.L_x_14) ;  /* 0xfffffff000b00947 */ /* 0x000fec000383ffff */
.L_x_3:
[----:B------:R-:W-:Y:S05]  /*10b0*/  BSYNC.RECONVERGENT B0 ;  /* 0x0000000000007941 */ /* 0x000fea0003800200 */
.L_x_2:
[----:B------:R-:W0:Y:S02]  /*10c0*/  LDC.64 R6, c[0x0][0x388] ;  /* 0x0000e200ff067b82 */ /* 0x000e240000000a00 */
[----:B0-----:R-:W-:-:S05]  /*10d0*/  IMAD.WIDE.U32 R6, R2, 0x4, R6 ;  /* 0x0000000402067825 */ /* 0x001fca00078e0006 */
[----:B------:R1:W-:Y:S01]  /*10e0*/  STG.E desc[UR6][R6.64], R4 ;  /* 0x0000000406007986 */ /* 0x0003e2000c101906 */
[----:B------:R-:W-:Y:S05]  /*10f0*/  BRA `(.L_x_15) ;  /* 0xffffffec00cc7947 */ /* 0x000fea000383ffff */
.L_x_16:
[----:B------:R-:W-:-:S00]  /*1100*/  BRA `(.L_x_16) ;  /* 0xfffffffc00fc7947 */ /* 0x000fc0000383ffff */
[----:B------:R-:W-:-:S00]  /*1110*/  NOP ;  /* 0x0000000000007918 */ /* 0x000fc00000000000 */
        /* <DEDUP_REMOVED lines=14> */
.L_x_31:


//--------------------- .text._Z27computeKernelBeforeBatchingPKfPfi --------------------------
	.section	.text._Z27computeKernelBeforeBatchingPKfPfi,"ax",@progbits
	.align	128
        .global         _Z27computeKernelBeforeBatchingPKfPfi
        .type           _Z27computeKernelBeforeBatchingPKfPfi,@function
        .size           _Z27computeKernelBeforeBatchingPKfPfi,(.L_x_32 - _Z27computeKernelBeforeBatchingPKfPfi)
        .other          _Z27computeKernelBeforeBatchingPKfPfi,@"STO_CUDA_ENTRY STV_DEFAULT"
_Z27computeKernelBeforeBatchingPKfPfi:
.text._Z27computeKernelBeforeBatchingPKfPfi:
[----:B------:R-:W-:Y:S01]  /*0000*/  LDC R1, c[0x0][0x37c] ;  /* 0x0000df00ff017b82 */ /* 0x000fe20000000800 */
[----:B------:R-:W0:Y:S01]  /*0010*/  S2R R7, SR_LANEID ;  /* 0x0000000000077919 */ /* 0x000e220000000000 */
[----:B------:R-:W-:-:S06]  /*0020*/  VOTEU.ANY UR4, UPT, PT ;  /* 0x0000000000047886 */ /* 0x000fcc00038e0100 */
[----:B------:R-:W1:Y:S01]  /*0030*/  LDC.64 R2, c[0x4][RZ] ;  /* 0x01000000ff027b82 */ /* 0x000e620000000a00 */
[----:B------:R-:W0:Y:S01]  /*0040*/  FLO.U32 R4, UR4 ;  /* 0x0000000400047d00 */ /* 0x000e2200080e0000 */
[----:B------:R-:W1:Y:S07]  /*0050*/  LDCU.64 UR6, c[0x0][0x358] ;  /* 0x00006b00ff0677ac */ /* 0x000e6e0008000a00 */
[----:B------:R-:W1:Y:S01]  /*0060*/  POPC R5, UR4 ;  /* 0x0000000400057d09 */ /* 0x000e620008000000 */
[----:B0-----:R-:W-:-:S13]  /*0070*/  ISETP.EQ.U32.AND P0, PT, R4, R7, PT ;  /* 0x000000070400720c */ /* 0x001fda0003f02070 */
[----:B-1----:R-:W2:Y:S01]  /*0080*/  @P0 ATOMG.E.ADD.STRONG.GPU PT, R3, desc[UR6][R2.64], R5 ;  /* 0x80000005020309a8 */ /* 0x002ea200081ef106 */
[----:B------:R-:W0:Y:S02]  /*0090*/  S2R R6, SR_LTMASK ;  /* 0x0000000000067919 */ /* 0x000e240000003900 */
[----:B0-----:R-:W-:Y:S01]  /*00a0*/  LOP3.LUT R6, R6, UR4, RZ, 0xc0, !PT ;  /* 0x0000000406067c12 */ /* 0x001fe2000f8ec0ff */
[----:B------:R-:W0:Y:S03]  /*00b0*/  LDCU UR4, c[0x0][0x390] ;  /* 0x00007200ff0477ac */ /* 0x000e260008000800 */
[----:B------:R-:W1:Y:S01]  /*00c0*/  POPC R7, R6 ;  /* 0x0000000600077309 */ /* 0x000e620000000000 */
[----:B--2---:R-:W1:Y:S02]  /*00d0*/  SHFL.IDX PT, R0, R3, R4, 0x1f ;  /* 0x00001f0403007589 */ /* 0x004e6400000e0000 */
[----:B-1----:R-:W-:-:S05]  /*00e0*/  IMAD.IADD R0, R0, 0x1, R7 ;  /* 0x0000000100007824 */ /* 0x002fca00078e0207 */
[----:B0-----:R-:W-:-:S13]  /*00f0*/  ISETP.GE.AND P0, PT, R0, UR4, PT ;  /* 0x0000000400007c0c */ /* 0x001fda000bf06270 */
[----:B------:R-:W-:Y:S05]  /*0100*/  @P0 EXIT ;  /* 0x000000000000094d */ /* 0x000fea0003800000 */
[----:B------:R-:W-:Y:S01]  /*0110*/  SHF.R.S32.HI R3, RZ, 0x1f, R0 ;  /* 0x0000001fff037819 */ /* 0x000fe20000011400 */
[----:B------:R-:W-:Y:S03]  /*0120*/  BSSY.RECONVERGENT B0, `(.L_x_17) ;  /* 0x00000fb000007945 */ /* 0x000fe60003800200 */
[----:B------:R-:W-:-:S04]  /*0130*/  LEA.HI R3, R3, R0, RZ, 0x8 ;  /* 0x0000000003037211 */ /* 0x000fc800078f40ff */
[----:B------:R-:W-:-:S05]  /*0140*/  LOP3.LUT R3, R3, 0xffffff00, RZ, 0xc0, !PT ;  /* 0xffffff0003037812 */ /* 0x000fca00078ec0ff */
[----:B------:R-:W-:Y:S02]  /*0150*/  IMAD.IADD R2, R0, 0x1, -R3 ;  /* 0x0000000100027824 */ /* 0x000fe400078e0a03 */
[----:B------:R-:W-:-:S03]  /*0160*/  IMAD.MOV.U32 R3, RZ, RZ, RZ ;  /* 0x000000ffff037224 */ /* 0x000fc600078e00ff */
[----:B------:R-:W-:-:S13]  /*0170*/  ISETP.GE.AND P0, PT, R2, 0x1, PT ;  /* 0x000000010200780c */ /* 0x000fda0003f06270 */
[----:B------:R-:W-:Y:S05]  /*0180*/  @!P0 BRA `(.L_x_18) ;  /* 0x0000000c00d08947 */ /* 0x000fea0003800000 */
[----:B------:R-:W0:Y:S02]  /*0190*/  LDC.64 R6, c[0x0][0x380] ;  /* 0x0000e000ff067b82 */ /* 0x000e240000000a00 */
[----:B0-----:R-:W-:-:S05]  /*01a0*/  IMAD.WIDE R6, R0, 0x4, R6 ;  /* 0x0000000400067825 */ /* 0x001fca00078e0206 */
[----:B------:R0:W2:Y:S01]  /*01b0*/  LDG.E R4, desc[UR6][R6.64] ;  /* 0x0000000606047981 */ /* 0x0000a2000c1e1900 */
[----:B------:R-:W-:Y:S02]  /*01c0*/  IMAD.MOV.U32 R3, RZ, RZ, RZ ;  /* 0x000000ffff037224 */ /* 0x000fe400078e00ff */
[----:B0-----:R-:W-:Y:S02]  /*01d0*/  IMAD.MOV.U32 R7, RZ, RZ, RZ ;  /* 0x000000ffff077224 */ /* 0x001fe400078e00ff */
[C---:B--2---:R-:W-:Y:S01]  /*01e0*/  FMUL R8, R4.reuse, 0.63661974668502807617 ;  /* 0x3f22f98304087820 */ /* 0x044fe20000400000 */
[----:B------:R-:W-:Y:S02]  /*01f0*/  SHF.R.U32.HI R11, RZ, 0x17, R4 ;  /* 0x00000017ff0b7819 */ /* 0x000fe40000011604 */
[----:B------:R-:W-:Y:S01]  /*0200*/  FSETP.GE.AND P0, PT, |R4|, 105615, PT ;  /* 0x47ce47800400780b */ /* 0x000fe20003f06200 */
[----:B------:R0:W1:Y:S01]  /*0210*/  F2I.NTZ R9, R8 ;  /* 0x0000000800097305 */ /* 0x0000620000203100 */
[----:B------:R-:W-:-:S02]  /*0220*/  LOP3.LUT R12, R11, 0xe0, RZ, 0xc0, !PT ;  /* 0x000000e00b0c7812 */ /* 0x000fc400078ec0ff */
[----:B------:R-:W-:Y:S02]  /*0230*/  LOP3.LUT R6, R11, 0x1f, RZ, 0xc0, !PT ;  /* 0x0000001f0b067812 */ /* 0x000fe400078ec0ff */
[----:B------:R-:W-:Y:S01]  /*0240*/  FSETP.EQ.OR P1, PT, |R4|, +INF , !P0 ;  /* 0x7f8000000400780b */ /* 0x000fe20004722600 */
[----:B------:R-:W-:Y:S02]  /*0250*/  VIADD R12, R12, 0xffffff80 ;  /* 0xffffff800c0c7836 */ /* 0x000fe40000000000 */
[----:B0-----:R-:W-:-:S03]  /*0260*/  IMAD.SHL.U32 R8, R4, 0x100, RZ ;  /* 0x0000010004087824 */ /* 0x001fc600078e00ff */
[----:B------:R-:W-:Y:S02]  /*0270*/  SHF.R.U32.HI R11, RZ, 0x5, R12 ;  /* 0x00000005ff0b7819 */ /* 0x000fe4000001160c */
[----:B------:R-:W-:Y:S02]  /*0280*/  P2R R12, PR, RZ, 0x2 ;  /* 0x00000002ff0c7803 */ /* 0x000fe40000000000 */
[----:B-1----:R-:W-:Y:S01]  /*0290*/  I2FP.F32.S32 R5, R9 ;  /* 0x0000000900057245 */ /* 0x002fe20000201400 */
[----:B------:R-:W-:Y:S01]  /*02a0*/  IMAD.U32 R11, R11, -0x4, RZ ;  /* 0xfffffffc0b0b7824 */ /* 0x000fe200078e00ff */
[----:B------:R-:W-:Y:S02]  /*02b0*/  LOP3.LUT R8, R8, 0x80000000, RZ, 0xfc, !PT ;  /* 0x8000000008087812 */ /* 0x000fe400078efcff */
[----:B------:R-:W-:Y:S01]  /*02c0*/  SEL R9, R9, RZ, !P0 ;  /* 0x000000ff09097207 */ /* 0x000fe20004000000 */
[----:B------:R-:W-:-:S04]  /*02d0*/  FFMA R10, R5, -1.5707962512969970703, R4 ;  /* 0xbfc90fda050a7823 */ /* 0x000fc80000000004 */
[----:B------:R-:W-:-:S04]  /*02e0*/  FFMA R10, R5, -7.5497894158615963534e-08, R10 ;  /* 0xb3a22168050a7823 */ /* 0x000fc8000000000a */
[----:B------:R-:W-:Y:S01]  /*02f0*/  FFMA R5, R5, -5.3903029534742383927e-15, R10 ;  /* 0xa7c234c505057823 */ /* 0x000fe2000000000a */
[----:B------:R-:W-:Y:S01]  /*0300*/  IADD3 R10, PT, PT, -R6, 0x20, RZ ;  /* 0x00000020060a7810 */ /* 0x000fe20007ffe1ff */
[----:B------:R-:W-:-:S07]  /*0310*/  @P0 FMUL R5, RZ, R4 ;  /* 0x00000004ff050220 */ /* 0x000fce0000400000 */
.L_x_29:
[----:B------:R-:W-:Y:S01]  /*0320*/  ISETP.NE.AND P0, PT, R12, RZ, PT ;  /* 0x000000ff0c00720c */ /* 0x000fe20003f05270 */
[----:B------:R-:W-:Y:S01]  /*0330*/  BSSY.RECONVERGENT B1, `(.L_x_19) ;  /* 0x000005a000017945 */ /* 0x000fe20003800200 */
[----:B------:R-:W-:Y:S02]  /*0340*/  IMAD.MOV.U32 R25, RZ, RZ, R9 ;  /* 0x000000ffff197224 */ /* 0x000fe400078e0009 */
[----:B------:R-:W-:-:S09]  /*0350*/  IMAD.MOV.U32 R23, RZ, RZ, R5 ;  /* 0x000000ffff177224 */ /* 0x000fd200078e0005 */
[----:B------:R-:W-:Y:S05]  /*0360*/  @P0 BRA `(.L_x_20) ;  /* 0x0000000400580947 */ /* 0x000fea0003800000 */
[----:B------:R-:W-:Y:S02]  /*0370*/  HFMA2 R25, -RZ, RZ, 0, 0 ;  /* 0x00000000ff197431 */ /* 0x000fe400000001ff */
[----:B------:R-:W-:Y:S01]  /*0380*/  IMAD.MOV.U32 R23, RZ, RZ, RZ ;  /* 0x000000ffff177224 */ /* 0x000fe200078e00ff */
[----:B------:R-:W0:Y:S01]  /*0390*/  LDCU.64 UR8, c[0x4][0x8] ;  /* 0x01000100ff0877ac */ /* 0x000e220008000a00 */
[----:B------:R-:W-:Y:S01]  /*03a0*/  UMOV UR5, URZ ;  /* 0x000000ff00057c82 */ /* 0x000fe20008000000 */
[----:B------:R-:W-:-:S05]  /*03b0*/  UMOV UR4, URZ ;  /* 0x000000ff00047c82 */ /* 0x000fca0008000000 */
.L_x_21:
        /* <DEDUP_REMOVED lines=17> */
[--C-:B------:R-:W-:Y:S01]  /*04d0*/  @P1 IMAD.MOV.U32 R18, RZ, RZ, R16.reuse ;  /* 0x000000ffff121224 */ /* 0x100fe200078e0010 */
[----:B------:R-:W-:Y:S01]  /*04e0*/  IADD3 R23, PT, PT, R23, 0x4, RZ ;  /* 0x0000000417177810 */ /* 0x000fe20007ffe0ff */
[--C-:B------:R-:W-:Y:S02]  /*04f0*/  @P3 IMAD.MOV.U32 R20, RZ, RZ, R16.reuse ;  /* 0x000000ffff143224 */ /* 0x100fe400078e0010 */
[--C-:B------:R-:W-:Y:S02]  /*0500*/  @P4 IMAD.MOV.U32 R21, RZ, RZ, R16.reuse ;  /* 0x000000ffff154224 */ /* 0x100fe400078e0010 */
[----:B------:R-:W-:-:S06]  /*0510*/  @P5 IMAD.MOV.U32 R22, RZ, RZ, R16 ;  /* 0x000000ffff165224 */ /* 0x000fcc00078e0010 */
[----:B------:R-:W-:Y:S01]  /*0520*/  @P2 IMAD.MOV.U32 R19, RZ, RZ, R16 ;  /* 0x000000ffff132224 */ /* 0x000fe200078e0010 */
        /* <DEDUP_REMOVED lines=14> */
[----:B------:R-:W-:Y:S02]  /*0610*/  @P0 IMAD.MOV.U32 R14, RZ, RZ, R18 ;  /* 0x000000ffff0e0224 */ /* 0x000fe400078e0012 */
[--C-:B------:R-:W-:Y:S02]  /*0620*/  @P0 IMAD.MOV.U32 R23, RZ, RZ, R19.reuse ;  /* 0x000000ffff170224 */ /* 0x100fe400078e0013 */
[----:B------:R-:W-:-:S02]  /*0630*/  @P1 IMAD.MOV.U32 R14, RZ, RZ, R19 ;  /* 0x000000ffff0e1224 */ /* 0x000fc400078e0013 */
[--C-:B------:R-:W-:Y:S01]  /*0640*/  @P1 IMAD.MOV.U32 R23, RZ, RZ, R20.reuse ;  /* 0x000000ffff171224 */ /* 0x100fe200078e0014 */
[----:B------:R-:W-:Y:S01]  /*0650*/  @P2 MOV R23, R21 ;  /* 0x0000001500172202 */ /* 0x000fe20000000f00 */
[----:B------:R-:W-:Y:S02]  /*0660*/  @P2 IMAD.MOV.U32 R14, RZ, RZ, R20 ;  /* 0x000000ffff0e2224 */ /* 0x000fe400078e0014 */
[----:B------:R-:W-:Y:S02]  /*0670*/  @P3 IMAD.MOV.U32 R14, RZ, RZ, R21 ;  /* 0x000000ffff0e3224 */ /* 0x000fe400078e0015 */
[--C-:B------:R-:W-:Y:S02]  /*0680*/  @P3 IMAD.MOV.U32 R23, RZ, RZ, R22.reuse ;  /* 0x000000ffff173224 */ /* 0x100fe400078e0016 */
[----:B------:R-:W-:Y:S02]  /*0690*/  @P4 IMAD.MOV.U32 R14, RZ, RZ, R22 ;  /* 0x000000ffff0e4224 */ /* 0x000fe400078e0016 */
[----:B------:R-:W-:-:S02]  /*06a0*/  @P4 IMAD.MOV.U32 R23, RZ, RZ, R25 ;  /* 0x000000ffff174224 */ /* 0x000fc400078e0019 */
[----:B------:R-:W-:Y:S01]  /*06b0*/  @P5 IMAD.MOV.U32 R14, RZ, RZ, R25 ;  /* 0x000000ffff0e5224 */ /* 0x000fe200078e0019 */
[----:B------:R-:W-:Y:S06]  /*06c0*/  @!P6 BRA `(.L_x_23) ;  /* 0x000000000038e947 */ /* 0x000fec0003800000 */
[----:B------:R-:W-:Y:S01]  /*06d0*/  @P0 IMAD.MOV.U32 R17, RZ, RZ, R13 ;  /* 0x000000ffff110224 */ /* 0x000fe200078e000d */
[----:B------:R-:W-:Y:S01]  /*06e0*/  ISETP.EQ.AND P0, PT, R11, 0x8, PT ;  /* 0x000000080b00780c */ /* 0x000fe20003f02270 */
[----:B------:R-:W-:Y:S01]  /*06f0*/  @P1 IMAD.MOV.U32 R17, RZ, RZ, R18 ;  /* 0x000000ffff111224 */ /* 0x000fe200078e0012 */
[----:B------:R-:W-:Y:S01]  /*0700*/  SHF.L.U32 R15, R14, R6, RZ ;  /* 0x000000060e0f7219 */ /* 0x000fe200000006ff */
[----:B------:R-:W-:Y:S01]  /*0710*/  @P2 IMAD.MOV.U32 R17, RZ, RZ, R19 ;  /* 0x000000ffff112224 */ /* 0x000fe200078e0013 */
[----:B------:R-:W-:Y:S01]  /*0720*/  @P3 MOV R17, R20 ;  /* 0x0000001400113202 */ /* 0x000fe20000000f00 */
[----:B------:R-:W-:Y:S01]  /*0730*/  @P4 IMAD.MOV.U32 R17, RZ, RZ, R21 ;  /* 0x000000ffff114224 */ /* 0x000fe200078e0015 */
[----:B------:R-:W-:Y:S01]  /*0740*/  SHF.L.U32 R23, R23, R6, RZ ;  /* 0x0000000617177219 */ /* 0x000fe200000006ff */
[----:B------:R-:W-:Y:S01]  /*0750*/  @P5 IMAD.MOV.U32 R17, RZ, RZ, R22 ;  /* 0x000000ffff115224 */ /* 0x000fe200078e0016 */
[----:B------:R-:W-:-:S05]  /*0760*/  SHF.R.U32.HI R14, RZ, R10, R14 ;  /* 0x0000000aff0e7219 */ /* 0x000fca000001160e */
[----:B------:R-:W-:Y:S02]  /*0770*/  @P0 IMAD.MOV.U32 R17, RZ, RZ, R25 ;  /* 0x000000ffff110224 */ /* 0x000fe400078e0019 */
[----:B------:R-:W-:-:S03]  /*0780*/  IMAD.IADD R23, R23, 0x1, R14 ;  /* 0x0000000117177824 */ /* 0x000fc600078e020e */
[----:B------:R-:W-:-:S05]  /*0790*/  SHF.R.U32.HI R16, RZ, R10, R17 ;  /* 0x0000000aff107219 */ /* 0x000fca0000011611 */
[----:B------:R-:W-:-:S07]  /*07a0*/  IMAD.IADD R14, R15, 0x1, R16 ;  /* 0x000000010f0e7824 */ /* 0x000fce00078e0210 */
.L_x_23:
[----:B------:R-:W-:Y:S05]  /*07b0*/  BSYNC.RECONVERGENT B2 ;  /* 0x0000000000027941 */ /* 0x000fea0003800200 */
.L_x_22:
        /* <DEDUP_REMOVED lines=17> */
.L_x_20:
[----:B------:R-:W-:Y:S05]  /*08d0*/  BSYNC.RECONVERGENT B1 ;  /* 0x0000000000017941 */ /* 0x000fea0003800200 */
.L_x_19:
[----:B------:R-:W-:Y:S02]  /*08e0*/  IMAD.MOV.U32 R14, RZ, RZ, 0x37cbac00 ;  /* 0x37cbac00ff0e7424 */ /* 0x000fe400078e00ff */
[----:B------:R-:W-:Y:S01]  /*08f0*/  FMUL R15, R23, R23 ;  /* 0x00000017170f7220 */ /* 0x000fe20000400000 */
[----:B------:R-:W-:Y:S01]  /*0900*/  LOP3.LUT R16, R25, 0x1, RZ, 0xc0, !PT ;  /* 0x0000000119107812 */ /* 0x000fe200078ec0ff */
[----:B------:R-:W-:Y:S01]  /*0910*/  IMAD.MOV.U32 R17, RZ, RZ, 0x3effffff ;  /* 0x3effffffff117424 */ /* 0x000fe200078e00ff */
[----:B------:R-:W-:Y:S01]  /*0920*/  ISETP.NE.AND P2, PT, R12, RZ, PT ;  /* 0x000000ff0c00720c */ /* 0x000fe20003f45270 */
[----:B------:R-:W-:Y:S01]  /*0930*/  FFMA R14, R15, R14, -0.0013887860113754868507 ;  /* 0xbab607ed0f0e7423 */ /* 0x000fe2000000000e */
[----:B------:R-:W-:Y:S01]  /*0940*/  ISETP.NE.U32.AND P0, PT, R16, 0x1, PT ;  /* 0x000000011000780c */ /* 0x000fe20003f05070 */
[----:B------:R-:W-:Y:S01]  /*0950*/  BSSY.RECONVERGENT B1, `(.L_x_24) ;  /* 0x0000061000017945 */ /* 0x000fe20003800200 */
[----:B------:R-:W-:Y:S02]  /*0960*/  MOV R16, 0x3d2aaabb ;  /* 0x3d2aaabb00107802 */ /* 0x000fe40000000f00 */
[----:B------:R-:W-:-:S02]  /*0970*/  FSEL R14, R14, -0.00019574658654164522886, !P0 ;  /* 0xb94d41530e0e7808 */ /* 0x000fc40004000000 */
[----:B------:R-:W-:Y:S02]  /*0980*/  FSEL R16, R16, 0.0083327032625675201416, !P0 ;  /* 0x3c0885e410107808 */ /* 0x000fe40004000000 */
[----:B------:R-:W-:Y:S02]  /*0990*/  FSEL R24, R23, 1, P0 ;  /* 0x3f80000017187808 */ /* 0x000fe40000000000 */
[----:B------:R-:W-:Y:S01]  /*09a0*/  LOP3.LUT P1, RZ, R25, 0x2, RZ, 0xc0, !PT ;  /* 0x0000000219ff7812 */ /* 0x000fe2000782c0ff */
[----:B------:R-:W-:Y:S01]  /*09b0*/  FFMA R14, R15, R14, R16 ;  /* 0x0000000e0f0e7223 */ /* 0x000fe20000000010 */
[----:B------:R-:W-:Y:S01]  /*09c0*/  FSEL R23, -R17, -0.16666662693023681641, !P0 ;  /* 0xbe2aaaa811177808 */ /* 0x000fe20004000100 */
[----:B------:R-:W-:Y:S01]  /*09d0*/  FFMA R17, R15, R24, RZ ;  /* 0x000000180f117223 */ /* 0x000fe200000000ff */
[----:B------:R-:W-:-:S03]  /*09e0*/  IMAD.MOV.U32 R25, RZ, RZ, R9 ;  /* 0x000000ffff197224 */ /* 0x000fc600078e0009 */
[----:B------:R-:W-:Y:S01]  /*09f0*/  FFMA R14, R15, R14, R23 ;  /* 0x0000000e0f0e7223 */ /* 0x000fe20000000017 */
[----:B------:R-:W-:-:S03]  /*0a00*/  IMAD.MOV.U32 R23, RZ, RZ, R5 ;  /* 0x000000ffff177224 */ /* 0x000fc600078e0005 */
[----:B------:R-:W-:-:S04]  /*0a10*/  FFMA R24, R17, R14, R24 ;  /* 0x0000000e11187223 */ /* 0x000fc80000000018 */
[----:B------:R-:W-:Y:S01]  /*0a20*/  @P1 FADD R24, RZ, -R24 ;  /* 0x80000018ff181221 */ /* 0x000fe20000000000 */
[----:B------:R-:W-:Y:S06]  /*0a30*/  @P2 BRA `(.L_x_25) ;  /* 0x0000000400482947 */ /* 0x000fec0003800000 */
[----:B------:R-:W-:Y:S01]  /*0a40*/  IMAD.MOV.U32 R23, RZ, RZ, RZ ;  /* 0x000000ffff177224 */ /* 0x000fe200078e00ff */
[----:B------:R-:W-:Y:S01]  /*0a50*/  UMOV UR4, URZ ;  /* 0x000000ff00047c82 */ /* 0x000fe20008000000 */
[----:B------:R-:W-:-:S07]  /*0a60*/  IMAD.MOV.U32 R25, RZ, RZ, RZ ;  /* 0x000000ffff197224 */ /* 0x000fce00078e00ff */
.L_x_26:
        /* <DEDUP_REMOVED lines=50> */
[-C--:B------:R-:W-:Y:S01]  /*0d90*/  SHF.L.U32 R15, R14, R6.reuse, RZ ;  /* 0x000000060e0f7219 */ /* 0x080fe200000006ff */
[----:B------:R-:W-:Y:S01]  /*0da0*/  @P2 IMAD.MOV.U32 R17, RZ, RZ, R19 ;  /* 0x000000ffff112224 */ /* 0x000fe200078e0013 */
[----:B------:R-:W-:Y:S01]  /*0db0*/  SHF.L.U32 R25, R25, R6, RZ ;  /* 0x0000000619197219 */ /* 0x000fe200000006ff */
[----:B------:R-:W-:Y:S01]  /*0dc0*/  @P3 IMAD.MOV.U32 R17, RZ, RZ, R20 ;  /* 0x000000ffff113224 */ /* 0x000fe200078e0014 */
[----:B------:R-:W-:Y:S01]  /*0dd0*/  SHF.R.U32.HI R14, RZ, R10, R14 ;  /* 0x0000000aff0e7219 */ /* 0x000fe2000001160e */
[----:B------:R-:W-:Y:S02]  /*0de0*/  @P4 IMAD.MOV.U32 R17, RZ, RZ, R21 ;  /* 0x000000ffff114224 */ /* 0x000fe400078e0015 */
[----:B------:R-:W-:-:S02]  /*0df0*/  @P5 IMAD.MOV.U32 R17, RZ, RZ, R22 ;  /* 0x000000ffff115224 */ /* 0x000fc400078e0016 */
[----:B------:R-:W-:Y:S02]  /*0e00*/  IMAD.IADD R25, R25, 0x1, R14 ;  /* 0x0000000119197824 */ /* 0x000fe400078e020e */
[----:B------:R-:W-:-:S05]  /*0e10*/  @P0 IMAD.MOV.U32 R17, RZ, RZ, R23 ;  /* 0x000000ffff110224 */ /* 0x000fca00078e0017 */
[----:B------:R-:W-:-:S04]  /*0e20*/  SHF.R.U32.HI R16, RZ, R10, R17 ;  /* 0x0000000aff107219 */ /* 0x000fc80000011611 */
[----:B------:R-:W-:-:S07]  /*0e30*/  IADD3 R14, PT, PT, R15, R16, RZ ;  /* 0x000000100f0e7210 */ /* 0x000fce0007ffe0ff */
.L_x_28:
[----:B------:R-:W-:Y:S05]  /*0e40*/  BSYNC.RECONVERGENT B2 ;  /* 0x0000000000027941 */ /* 0x000fea0003800200 */
.L_x_27:
        /* <DEDUP_REMOVED lines=17> */
.L_x_25:
[----:B------:R-:W-:Y:S05]  /*0f60*/  BSYNC.RECONVERGENT B1 ;  /* 0x0000000000017941 */ /* 0x000fea0003800200 */
.L_x_24:
        /* <DEDUP_REMOVED lines=12> */
[----:B------:R-:W-:Y:S01]  /*1030*/  LOP3.LUT P1, RZ, R25, 0x2, RZ, 0xc0, !PT ;  /* 0x0000000219ff7812 */ /* 0x000fe2000782c0ff */
[----:B------:R-:W-:Y:S01]  /*1040*/  FFMA R16, R15, R16, R26 ;  /* 0x000000100f107223 */ /* 0x000fe2000000001a */
[----:B------:R-:W-:Y:S01]  /*1050*/  FSEL R23, -R17, -0.16666662693023681641, P0 ;  /* 0xbe2aaaa811177808 */ /* 0x000fe20000000100 */
[----:B------:R-:W-:Y:S01]  /*1060*/  FFMA R17, R15, R14, RZ ;  /* 0x0000000e0f117223 */ /* 0x000fe200000000ff */
[----:B------:R-:W-:-:S03]  /*1070*/  ISETP.NE.AND P0, PT, R7, R2, PT ;  /* 0x000000020700720c */ /* 0x000fc60003f05270 */
[----:B------:R-:W-:-:S04]  /*1080*/  FFMA R16, R15, R16, R23 ;  /* 0x000000100f107223 */ /* 0x000fc80000000017 */
[----:B------:R-:W-:-:S04]  /*1090*/  FFMA R14, R17, R16, R14 ;  /* 0x00000010110e7223 */ /* 0x000fc8000000000e */
[----:B------:R-:W-:-:S04]  /*10a0*/  @P1 FADD R14, RZ, -R14 ;  /* 0x8000000eff0e1221 */ /* 0x000fc80000000000 */
[----:B------:R-:W-:Y:S01]  /*10b0*/  FFMA R3, R24, R14, R3 ;  /* 0x0000000e18037223 */ /* 0x000fe20000000003 */
[----:B------:R-:W-:Y:S06]  /*10c0*/  @P0 BRA `(.L_x_29) ;  /* 0xfffffff000940947 */ /* 0x000fec000383ffff */
.L_x_18:
[----:B------:R-:W-:Y:S05]  /*10d0*/  BSYNC.RECONVERGENT B0 ;  /* 0x0000000000007941 */ /* 0x000fea0003800200 */
.L_x_17:
[----:B------:R-:W0:Y:S02]  /*10e0*/  LDC.64 R4, c[0x0][0x388] ;  /* 0x0000e200ff047b82 */ /* 0x000e240000000a00 */
[----:B0-----:R-:W-:-:S05]  /*10f0*/  IMAD.WIDE R4, R0, 0x4, R4 ;  /* 0x0000000400047825 */ /* 0x001fca00078e0204 */
[----:B------:R-:W-:Y:S01]  /*1100*/  STG.E desc[UR6][R4.64], R3 ;  /* 0x0000000304007986 */ /* 0x000fe2000c101906 */
[----:B------:R-:W-:Y:S05]  /*1110*/  EXIT ;  /* 0x000000000000794d */ /* 0x000fea0003800000 */
.L_x_30:
        /* <DEDUP_REMOVED lines=14> */
.L_x_32:


//--------------------- .nv.global.init           --------------------------
	.section	.nv.global.init,"aw",@progbits
	.align	4
.nv.global.init:
	.type		__cudart_i2opi_f,@object
	.size		__cudart_i2opi_f,(.L_1 - __cudart_i2opi_f)
__cudart_i2opi_f:
        /*0000*/ 	.byte	0x41, 0x90, 0x43, 0x3c, 0x99, 0x95, 0x62, 0xdb, 0xc0, 0xdd, 0x34, 0xf5, 0xd1, 0x57, 0x27, 0xfc
        /*0010*/ 	.byte	0x29, 0x15, 0x44, 0x4e, 0x6e, 0x83, 0xf9, 0xa2
.L_1:


//--------------------- .nv.shared.reserved.0     --------------------------
	.section	.nv.shared.reserved.0,"aw",@nobits
	.weak		__nv_reservedSMEM_offset_0_alias
	.size		__nv_reservedSMEM_offset_0_alias, 0, 64
	.other		__nv_reservedSMEM_offset_0_alias,@"STO_CUDA_RESERVED_SHARED STV_DEFAULT"
__nv_reservedSMEM_offset_0_alias:
	.zero		0
	.zero		64


//--------------------- .nv.global                --------------------------
	.section	.nv.global,"aw",@nobits
	.align	4
.nv.global:
	.type		globalIndex,@object
	.size		globalIndex,(.L_0 - globalIndex)
globalIndex:
	.zero		4
.L_0:


//--------------------- .nv.constant0._Z26computeKernelAfterBatchingPKfPfi --------------------------
	.section	.nv.constant0._Z26computeKernelAfterBatchingPKfPfi,"a",@progbits
	.sectionflags	@""
	.align	4
.nv.constant0._Z26computeKernelAfterBatchingPKfPfi:
	.zero		916


//--------------------- .nv.constant0._Z27computeKernelBeforeBatchingPKfPfi --------------------------
	.section	.nv.constant0._Z27computeKernelBeforeBatchingPKfPfi,"a",@progbits
	.sectionflags	@""
	.align	4
.nv.constant0._Z27computeKernelBeforeBatchingPKfPfi:
	.zero		916


//--------------------- SYMBOLS --------------------------

	.type		.nv.reservedSmem.offset0,@object
	.size		.nv.reservedSmem.offset0,0x4
